	.target	sm_90a

	.elftype	@"ET_EXEC"


//--------------------- .note.nv.tkinfo           --------------------------
	.section	.note.nv.tkinfo,"",@"SHT_NOTE"
	.sectionflags	@"SHF_NOTE_NV_TKINFO"
	.tkinfo
        /*0018*/ 	.word	0x00000002
        /*0030*/ 	.string	""
        /*0030*/ 	.string	"ptxas"
        /*0030*/ 	.string	"Cuda compilation tools, release 13.0, V13.0.88"
        /*0030*/ 	.string	"Build cuda_13.0.r13.0/compiler.36424714_0"
        /*0030*/ 	.string	"-arch sm_90a -m 64 "



//--------------------- .note.nv.cuinfo           --------------------------
	.section	.note.nv.cuinfo,"",@"SHT_NOTE"
	.sectionflags	@"SHF_NOTE_NV_CUINFO"
        /*0018*/ 	.short	0x0002
        /*001a*/ 	.short	0x005a
        /*001c*/ 	.short	0x0082
	.zero		2


//--------------------- .nv.info                  --------------------------
	.section	.nv.info,"",@"SHT_CUDA_INFO"
	.align	4


	//----- nvinfo : EIATTR_REGCOUNT
	.align		4
        /*0000*/ 	.byte	0x04, 0x2f
        /*0002*/ 	.short	(.L_15 - .L_14)
	.align		4
.L_14:
        /*0004*/ 	.word	index@(_ZN7cutlass13device_kernelINS_4gemm6kernel13GemmUniversalIN4cute5tupleIJiiiiEEENS1_10collective13CollectiveMmaINS1_34MainloopSm90TmaGmmaWarpSpecializedILi4ENS5_IJNS4_1CILi1EEESB_SB_EEENS1_35KernelTmaWarpSpecializedCooperativeEEENS5_IJNSA_ILi256EEENSA_ILi128EEESG_EEEaNS5_IJlSB_lEEEaSI_NS4_8TiledMMAINS4_8MMA_AtomIJNS4_4SM904GMMA27MMA_64x128x32_S32S8S8_SS_TNEEEENS4_6LayoutINS5_IJNSA_ILi2EEESB_SB_EEENS5_IJSB_NSA_ILi0EEESS_EEEEENS5_IJNS4_10UnderscoreESV_SV_EEEEENS4_13SM90_TMA_LOADENS4_14ComposedLayoutINS4_7SwizzleILi3ELi4ELi3EEENS4_18smem_ptr_flag_bitsILi8EEENSP_INS5_IJNSA_ILi8EEESG_EEENS5_IJSG_SB_EEEEEEEvNS4_8identityESY_S18_vS19_EENS_8epilogue10collective6detail29Sm90TmaWarpSpecializedAdapterINS1C_15DefaultEpilogueIaSI_SI_NS1B_6thread17LinearCombinationIaLi1EiiLNS1G_9ScaleType4KindE0ELNS_15FloatRoundStyleE2EaEENS1_15EpilogueDefaultEEEEEvvEEEEvNT_6ParamsE)
        /*0008*/ 	.word	0x000000a8


	//----- nvinfo : EIATTR_FRAME_SIZE
	.align		4
.L_15:
        /*000c*/ 	.byte	0x04, 0x11
        /*000e*/ 	.short	(.L_17 - .L_16)
	.align		4
.L_16:
        /*0010*/ 	.word	index@(_ZN7cutlass13device_kernelINS_4gemm6kernel13GemmUniversalIN4cute5tupleIJiiiiEEENS1_10collective13CollectiveMmaINS1_34MainloopSm90TmaGmmaWarpSpecializedILi4ENS5_IJNS4_1CILi1EEESB_SB_EEENS1_35KernelTmaWarpSpecializedCooperativeEEENS5_IJNSA_ILi256EEENSA_ILi128EEESG_EEEaNS5_IJlSB_lEEEaSI_NS4_8TiledMMAINS4_8MMA_AtomIJNS4_4SM904GMMA27MMA_64x128x32_S32S8S8_SS_TNEEEENS4_6LayoutINS5_IJNSA_ILi2EEESB_SB_EEENS5_IJSB_NSA_ILi0EEESS_EEEEENS5_IJNS4_10UnderscoreESV_SV_EEEEENS4_13SM90_TMA_LOADENS4_14ComposedLayoutINS4_7SwizzleILi3ELi4ELi3EEENS4_18smem_ptr_flag_bitsILi8EEENSP_INS5_IJNSA_ILi8EEESG_EEENS5_IJSG_SB_EEEEEEEvNS4_8identityESY_S18_vS19_EENS_8epilogue10collective6detail29Sm90TmaWarpSpecializedAdapterINS1C_15DefaultEpilogueIaSI_SI_NS1B_6thread17LinearCombinationIaLi1EiiLNS1G_9ScaleType4KindE0ELNS_15FloatRoundStyleE2EaEENS1_15EpilogueDefaultEEEEEvvEEEEvNT_6ParamsE)
        /*0014*/ 	.word	0x00000000


	//----- nvinfo : EIATTR_MIN_STACK_SIZE
	.align		4
.L_17:
        /*0018*/ 	.byte	0x04, 0x12
        /*001a*/ 	.short	(.L_19 - .L_18)
	.align		4
.L_18:
        /*001c*/ 	.word	index@(_ZN7cutlass13device_kernelINS_4gemm6kernel13GemmUniversalIN4cute5tupleIJiiiiEEENS1_10collective13CollectiveMmaINS1_34MainloopSm90TmaGmmaWarpSpecializedILi4ENS5_IJNS4_1CILi1EEESB_SB_EEENS1_35KernelTmaWarpSpecializedCooperativeEEENS5_IJNSA_ILi256EEENSA_ILi128EEESG_EEEaNS5_IJlSB_lEEEaSI_NS4_8TiledMMAINS4_8MMA_AtomIJNS4_4SM904GMMA27MMA_64x128x32_S32S8S8_SS_TNEEEENS4_6LayoutINS5_IJNSA_ILi2EEESB_SB_EEENS5_IJSB_NSA_ILi0EEESS_EEEEENS5_IJNS4_10UnderscoreESV_SV_EEEEENS4_13SM90_TMA_LOADENS4_14ComposedLayoutINS4_7SwizzleILi3ELi4ELi3EEENS4_18smem_ptr_flag_bitsILi8EEENSP_INS5_IJNSA_ILi8EEESG_EEENS5_IJSG_SB_EEEEEEEvNS4_8identityESY_S18_vS19_EENS_8epilogue10collective6detail29Sm90TmaWarpSpecializedAdapterINS1C_15DefaultEpilogueIaSI_SI_NS1B_6thread17LinearCombinationIaLi1EiiLNS1G_9ScaleType4KindE0ELNS_15FloatRoundStyleE2EaEENS1_15EpilogueDefaultEEEEEvvEEEEvNT_6ParamsE)
        /*0020*/ 	.word	0x00000000
.L_19:


//--------------------- .nv.compat                --------------------------
	.section	.nv.compat,"",@"SHT_CUDA_COMPAT_INFO"
	.align	4
        /*0000*/ 	.byte	0x02, 0x09, 0x01, 0x00, 0x02, 0x02, 0x04, 0x00, 0x02, 0x05, 0x05, 0x00, 0x03, 0x07, 0x01, 0x01
        /*0010*/ 	.byte	0x02, 0x03, 0x01, 0x00, 0x02, 0x06, 0x01, 0x00, 0x04, 0x0b, 0x08, 0x00, 0x00, 0x00, 0x00, 0x00
        /*0020*/ 	.byte	0x00, 0x00, 0x00, 0x00


//--------------------- .nv.info._ZN7cutlass13device_kernelINS_4gemm6kernel13GemmUniversalIN4cute5tupleIJiiiiEEENS1_10collective13CollectiveMmaINS1_34MainloopSm90TmaGmmaWarpSpecializedILi4ENS5_IJNS4_1CILi1EEESB_SB_EEENS1_35KernelTmaWarpSpecializedCooperativeEEENS5_IJNSA_ILi256EEENSA_ILi128EEESG_EEEaNS5_IJlSB_lEEEaSI_NS4_8TiledMMAINS4_8MMA_AtomIJNS4_4SM904GMMA27MMA_64x128x32_S32S8S8_SS_TNEEEENS4_6LayoutINS5_IJNSA_ILi2EEESB_SB_EEENS5_IJSB_NSA_ILi0EEESS_EEEEENS5_IJNS4_10UnderscoreESV_SV_EEEEENS4_13SM90_TMA_LOADENS4_14ComposedLayoutINS4_7SwizzleILi3ELi4ELi3EEENS4_18smem_ptr_flag_bitsILi8EEENSP_INS5_IJNSA_ILi8EEESG_EEENS5_IJSG_SB_EEEEEEEvNS4_8identityESY_S18_vS19_EENS_8epilogue10collective6detail29Sm90TmaWarpSpecializedAdapterINS1C_15DefaultEpilogueIaSI_SI_NS1B_6thread17LinearCombinationIaLi1EiiLNS1G_9ScaleType4KindE0ELNS_15FloatRoundStyleE2EaEENS1_15EpilogueDefaultEEEEEvvEEEEvNT_6ParamsE --------------------------
	.section	.nv.info._ZN7cutlass13device_kernelINS_4gemm6kernel13GemmUniversalIN4cute5tupleIJiiiiEEENS1_10collective13CollectiveMmaINS1_34MainloopSm90TmaGmmaWarpSpecializedILi4ENS5_IJNS4_1CILi1EEESB_SB_EEENS1_35KernelTmaWarpSpecializedCooperativeEEENS5_IJNSA_ILi256EEENSA_ILi128EEESG_EEEaNS5_IJlSB_lEEEaSI_NS4_8TiledMMAINS4_8MMA_AtomIJNS4_4SM904GMMA27MMA_64x128x32_S32S8S8_SS_TNEEEENS4_6LayoutINS5_IJNSA_ILi2EEESB_SB_EEENS5_IJSB_NSA_ILi0EEESS_EEEEENS5_IJNS4_10UnderscoreESV_SV_EEEEENS4_13SM90_TMA_LOADENS4_14ComposedLayoutINS4_7SwizzleILi3ELi4ELi3EEENS4_18smem_ptr_flag_bitsILi8EEENSP_INS5_IJNSA_ILi8EEESG_EEENS5_IJSG_SB_EEEEEEEvNS4_8identityESY_S18_vS19_EENS_8epilogue10collective6detail29Sm90TmaWarpSpecializedAdapterINS1C_15DefaultEpilogueIaSI_SI_NS1B_6thread17LinearCombinationIaLi1EiiLNS1G_9ScaleType4KindE0ELNS_15FloatRoundStyleE2EaEENS1_15EpilogueDefaultEEEEEvvEEEEvNT_6ParamsE,"",@"SHT_CUDA_INFO"
	.sectionflags	@""
	.align	4


	//----- nvinfo : EIATTR_CUDA_API_VERSION
	.align		4
        /*0000*/ 	.byte	0x04, 0x37
        /*0002*/ 	.short	(.L_21 - .L_20)
.L_20:
        /*0004*/ 	.word	0x00000082


	//----- nvinfo : EIATTR_KPARAM_INFO
	.align		4
.L_21:
        /*0008*/ 	.byte	0x04, 0x17
        /*000a*/ 	.short	(.L_23 - .L_22)
.L_22:
        /*000c*/ 	.word	0x00000000
        /*0010*/ 	.short	0x0000
        /*0012*/ 	.short	0x0070
        /*0014*/ 	.byte	0x00, 0xf0, 0x01, 0x10


	//----- nvinfo : EIATTR_SPARSE_MMA_MASK
	.align		4
.L_23:
        /*0018*/ 	.byte	0x03, 0x50
        /*001a*/ 	.short	0x0000


	//----- nvinfo : EIATTR_MAXREG_COUNT
	.align		4
        /*001c*/ 	.byte	0x03, 0x1b
        /*001e*/ 	.short	0x00a8


	//----- nvinfo : EIATTR_NUM_BARRIERS
	.align		4
        /*0020*/ 	.byte	0x02, 0x4c
        /*0022*/ 	.byte	0x01
	.zero		1


	//----- nvinfo : EIATTR_EXTERNS
	.align		4
        /*0024*/ 	.byte	0x04, 0x0f
        /*0026*/ 	.short	(.L_25 - .L_24)


	//   ....[0]....
	.align		4
.L_24:
        /*0028*/ 	.word	index@(__assertfail)


	//----- nvinfo : EIATTR_MERCURY_ISA_VERSION
	.align		4
.L_25:
        /*002c*/ 	.byte	0x03, 0x5f
        /*002e*/ 	.short	0x0101


	//----- nvinfo : EIATTR_INT_WARP_WIDE_INSTR_OFFSETS
	.align		4
        /*0030*/ 	.byte	0x04, 0x31
        /*0032*/ 	.short	(.L_27 - .L_26)


	//   ....[0]....
.L_26:
        /*0034*/ 	.word	0x000003b0


	//   ....[1]....
        /*0038*/ 	.word	0x000003e0


	//   ....[2]....
        /*003c*/ 	.word	0x000004c0


	//----- nvinfo : EIATTR_COOP_GROUP_MASK_REGIDS
	.align		4
.L_27:
        /*0040*/ 	.byte	0x04, 0x29
        /*0042*/ 	.short	(.L_29 - .L_28)


	//   ....[0]....
.L_28:
        /*0044*/ 	.word	0xffffffff


	//   ....[1]....
        /*0048*/ 	.word	0xffffffff


	//   ....[2]....
        /*004c*/ 	.word	0xffffffff


	//   ....[3]....
        /*0050*/ 	.word	0xffffffff


	//   ....[4]....
        /*0054*/ 	.word	0xffffffff


	//----- nvinfo : EIATTR_COOP_GROUP_INSTR_OFFSETS
	.align		4
.L_29:
        /*0058*/ 	.byte	0x04, 0x28
        /*005a*/ 	.short	(.L_31 - .L_30)


	//   ....[0]....
.L_30:
        /*005c*/ 	.word	0x00000060


	//   ....[1]....
        /*0060*/ 	.word	0x00000070


	//   ....[2]....
        /*0064*/ 	.word	0x00000130


	//   ....[3]....
        /*0068*/ 	.word	0x000002c0


	//   ....[4]....
        /*006c*/ 	.word	0x00000f70


	//----- nvinfo : EIATTR_REG_RECONFIG
	.align		4
.L_31:
        /*0070*/ 	.byte	0x01, 0x54
	.zero		2


	//----- nvinfo : EIATTR_SYSCALL_OFFSETS
	.align		4
        /*0074*/ 	.byte	0x04, 0x46
        /*0076*/ 	.short	(.L_33 - .L_32)


	//   ....[0]....
.L_32:
        /*0078*/ 	.word	0x00001140


	//----- nvinfo : EIATTR_MBARRIER_INSTR_OFFSETS
	.align		4
.L_33:
        /*007c*/ 	.byte	0x04, 0x39
        /*007e*/ 	.short	(.L_35 - .L_34)


	//   ....[0]....
.L_34:
        /*0080*/ 	.word	0x00000230
        /*0084*/ 	.word	0x000000ff
        /*0088*/ 	.word	0x00000000
        /*008c*/ 	.short	0x0100
        /*008e*/ 	.byte	0x08
	.zero		1


	//   ....[1]....
        /*0090*/ 	.word	0x00000240
        /*0094*/ 	.word	0x000000ff
        /*0098*/ 	.word	0x00000020
        /*009c*/ 	.short	0x0100
        /*009e*/ 	.byte	0x08
	.zero		1


	//   ....[2]....
        /*00a0*/ 	.word	0x00000250
        /*00a4*/ 	.word	0x000000ff
        /*00a8*/ 	.word	0x00000008
        /*00ac*/ 	.short	0x0100
        /*00ae*/ 	.byte	0x08
	.zero		1


	//   ....[3]....
        /*00b0*/ 	.word	0x00000260
        /*00b4*/ 	.word	0x000000ff
        /*00b8*/ 	.word	0x00000028
        /*00bc*/ 	.short	0x0100
        /*00be*/ 	.byte	0x08
	.zero		1


	//   ....[4]....
        /*00c0*/ 	.word	0x00000270
        /*00c4*/ 	.word	0x000000ff
        /*00c8*/ 	.word	0x00000010
        /*00cc*/ 	.short	0x0100
        /*00ce*/ 	.byte	0x08
	.zero		1


	//   ....[5]....
        /*00d0*/ 	.word	0x00000280
        /*00d4*/ 	.word	0x000000ff
        /*00d8*/ 	.word	0x00000030
        /*00dc*/ 	.short	0x0100
        /*00de*/ 	.byte	0x08
	.zero		1


	//   ....[6]....
        /*00e0*/ 	.word	0x00000290
        /*00e4*/ 	.word	0x000000ff
        /*00e8*/ 	.word	0x00000018
        /*00ec*/ 	.short	0x0100
        /*00ee*/ 	.byte	0x08
	.zero		1


	//   ....[7]....
        /*00f0*/ 	.word	0x000002a0
        /*00f4*/ 	.word	0x000000ff
        /*00f8*/ 	.word	0x00000038
        /*00fc*/ 	.short	0x0100
        /*00fe*/ 	.byte	0x08
	.zero		1


	//   ....[8]....
        /*0100*/ 	.word	0x00000530
        /*0104*/ 	.word	0x000000ff
        /*0108*/ 	.word	0x00000050
        /*010c*/ 	.short	0x0100
        /*010e*/ 	.byte	0x06
	.zero		1


	//   ....[9]....
        /*0110*/ 	.word	0x00000590
        /*0114*/ 	.word	0x000000ff
        /*0118*/ 	.word	0x00000058
        /*011c*/ 	.short	0x0100
        /*011e*/ 	.byte	0x06
	.zero		1


	//   ....[10]....
        /*0120*/ 	.word	0x00001210
        /*0124*/ 	.word	0x00000003
        /*0128*/ 	.word	0x00000000
        /*012c*/ 	.short	0x010a
        /*012e*/ 	.byte	0x3f
	.zero		1


	//   ....[11]....
        /*0130*/ 	.word	0x00001250
        /*0134*/ 	.word	0x00000003
        /*0138*/ 	.word	0x00000000
        /*013c*/ 	.short	0x010a
        /*013e*/ 	.byte	0x3f
	.zero		1


	//   ....[12]....
        /*0140*/ 	.word	0x00001750
        /*0144*/ 	.word	0x00000005
        /*0148*/ 	.word	0x00000000
        /*014c*/ 	.short	0x010a
        /*014e*/ 	.byte	0x3f
	.zero		1


	//   ....[13]....
        /*0150*/ 	.word	0x00001790
        /*0154*/ 	.word	0x00000005
        /*0158*/ 	.word	0x00000000
        /*015c*/ 	.short	0x010a
        /*015e*/ 	.byte	0x3f
	.zero		1


	//   ....[14]....
        /*0160*/ 	.word	0x00001b30
        /*0164*/ 	.word	0x00000004
        /*0168*/ 	.word	0x00000000
        /*016c*/ 	.short	0x0101
        /*016e*/ 	.byte	0x3f
	.zero		1


	//   ....[15]....
        /*0170*/ 	.word	0x00001cf0
        /*0174*/ 	.word	0x00000000
        /*0178*/ 	.word	0x00000000
        /*017c*/ 	.short	0x0101
        /*017e*/ 	.byte	0x3f
	.zero		1


	//   ....[16]....
        /*0180*/ 	.word	0x000093d0
        /*0184*/ 	.word	0x0000000c
        /*0188*/ 	.word	0x00000020
        /*018c*/ 	.short	0x010a
        /*018e*/ 	.byte	0x3f
	.zero		1


	//   ....[17]....
        /*0190*/ 	.word	0x00009790
        /*0194*/ 	.word	0x00000005
        /*0198*/ 	.word	0x00000058
        /*019c*/ 	.short	0x0101
        /*019e*/ 	.byte	0x3f
	.zero		1


	//   ....[18]....
        /*01a0*/ 	.word	0x00009e90
        /*01a4*/ 	.word	0x00000007
        /*01a8*/ 	.word	0x00000000
        /*01ac*/ 	.short	0x010a
        /*01ae*/ 	.byte	0x3f
	.zero		1


	//   ....[19]....
        /*01b0*/ 	.word	0x00009f10
        /*01b4*/ 	.word	0x00000006
        /*01b8*/ 	.word	0x00000000
        /*01bc*/ 	.short	0x010a
        /*01be*/ 	.byte	0x3f
	.zero		1


	//   ....[20]....
        /*01c0*/ 	.word	0x00009fa0
        /*01c4*/ 	.word	0x00000007
        /*01c8*/ 	.word	0x00000000
        /*01cc*/ 	.short	0x010a
        /*01ce*/ 	.byte	0x3f
	.zero		1


	//   ....[21]....
        /*01d0*/ 	.word	0x0000a030
        /*01d4*/ 	.word	0x00000005
        /*01d8*/ 	.word	0x00000000
        /*01dc*/ 	.short	0x010a
        /*01de*/ 	.byte	0x3f
	.zero		1


	//   ....[22]....
        /*01e0*/ 	.word	0x0000a090
        /*01e4*/ 	.word	0x00000003
        /*01e8*/ 	.word	0x00000000
        /*01ec*/ 	.short	0x010a
        /*01ee*/ 	.byte	0x3f
	.zero		1


	//   ....[23]....
        /*01f0*/ 	.word	0x0000a0e0
        /*01f4*/ 	.word	0x00000005
        /*01f8*/ 	.word	0x00000000
        /*01fc*/ 	.short	0x010a
        /*01fe*/ 	.byte	0x3f
	.zero		1


	//   ....[24]....
        /*0200*/ 	.word	0x0000a1b0
        /*0204*/ 	.word	0x0000000c
        /*0208*/ 	.word	0x00000020
        /*020c*/ 	.short	0x010a
        /*020e*/ 	.byte	0x3f
	.zero		1


	//   ....[25]....
        /*0210*/ 	.word	0x0000a280
        /*0214*/ 	.word	0x00000007
        /*0218*/ 	.word	0x00000000
        /*021c*/ 	.short	0x010a
        /*021e*/ 	.byte	0x3f
	.zero		1


	//   ....[26]....
        /*0220*/ 	.word	0x0000a2d0
        /*0224*/ 	.word	0x00000006
        /*0228*/ 	.word	0x00000000
        /*022c*/ 	.short	0x010a
        /*022e*/ 	.byte	0x3f
	.zero		1


	//   ....[27]....
        /*0230*/ 	.word	0x0000a320
        /*0234*/ 	.word	0x00000007
        /*0238*/ 	.word	0x00000000
        /*023c*/ 	.short	0x010a
        /*023e*/ 	.byte	0x3f
	.zero		1


	//----- nvinfo : EIATTR_NUM_MBARRIERS
	.align		4
.L_35:
        /*0240*/ 	.byte	0x03, 0x38
        /*0242*/ 	.short	0x000a


	//----- nvinfo : EIATTR_EXIT_INSTR_OFFSETS
	.align		4
        /*0244*/ 	.byte	0x04, 0x1c
        /*0246*/ 	.short	(.L_37 - .L_36)


	//   ....[0]....
.L_36:
        /*0248*/ 	.word	0x000005e0


	//   ....[1]....
        /*024c*/ 	.word	0x00000eb0


	//   ....[2]....
        /*0250*/ 	.word	0x00008a40


	//   ....[3]....
        /*0254*/ 	.word	0x00009070


	//   ....[4]....
        /*0258*/ 	.word	0x0000a080


	//----- nvinfo : EIATTR_MAX_THREADS
	.align		4
.L_37:
        /*025c*/ 	.byte	0x04, 0x05
        /*025e*/ 	.short	(.L_39 - .L_38)
.L_38:
        /*0260*/ 	.word	0x00000180
        /*0264*/ 	.word	0x00000001
        /*0268*/ 	.word	0x00000001


	//----- nvinfo : EIATTR_CRS_STACK_SIZE
	.align		4
.L_39:
        /*026c*/ 	.byte	0x04, 0x1e
        /*026e*/ 	.short	(.L_41 - .L_40)
.L_40:
        /*0270*/ 	.word	0x00000000


	//----- nvinfo : EIATTR_CBANK_PARAM_SIZE
	.align		4
.L_41:
        /*0274*/ 	.byte	0x03, 0x19
        /*0276*/ 	.short	0x0470


	//----- nvinfo : EIATTR_PARAM_CBANK
	.align		4
        /*0278*/ 	.byte	0x04, 0x0a
        /*027a*/ 	.short	(.L_43 - .L_42)
	.align		4
.L_42:
        /*027c*/ 	.word	index@(.nv.constant0._ZN7cutlass13device_kernelINS_4gemm6kernel13GemmUniversalIN4cute5tupleIJiiiiEEENS1_10collective13CollectiveMmaINS1_34MainloopSm90TmaGmmaWarpSpecializedILi4ENS5_IJNS4_1CILi1EEESB_SB_EEENS1_35KernelTmaWarpSpecializedCooperativeEEENS5_IJNSA_ILi256EEENSA_ILi128EEESG_EEEaNS5_IJlSB_lEEEaSI_NS4_8TiledMMAINS4_8MMA_AtomIJNS4_4SM904GMMA27MMA_64x128x32_S32S8S8_SS_TNEEEENS4_6LayoutINS5_IJNSA_ILi2EEESB_SB_EEENS5_IJSB_NSA_ILi0EEESS_EEEEENS5_IJNS4_10UnderscoreESV_SV_EEEEENS4_13SM90_TMA_LOADENS4_14ComposedLayoutINS4_7SwizzleILi3ELi4ELi3EEENS4_18smem_ptr_flag_bitsILi8EEENSP_INS5_IJNSA_ILi8EEESG_EEENS5_IJSG_SB_EEEEEEEvNS4_8identityESY_S18_vS19_EENS_8epilogue10collective6detail29Sm90TmaWarpSpecializedAdapterINS1C_15DefaultEpilogueIaSI_SI_NS1B_6thread17LinearCombinationIaLi1EiiLNS1G_9ScaleType4KindE0ELNS_15FloatRoundStyleE2EaEENS1_15EpilogueDefaultEEEEEvvEEEEvNT_6ParamsE)
        /*0280*/ 	.short	0x0210
        /*0282*/ 	.short	0x0470


	//----- nvinfo : EIATTR_SW_WAR
	.align		4
.L_43:
        /*0284*/ 	.byte	0x04, 0x36
        /*0286*/ 	.short	(.L_45 - .L_44)
.L_44:
        /*0288*/ 	.word	0x00000008
.L_45:


//--------------------- .nv.callgraph             --------------------------
	.section	.nv.callgraph,"",@"SHT_CUDA_CALLGRAPH"
	.align	4
	.sectionentsize	8
	.align		4
        /*0000*/ 	.word	0x00000000
	.align		4
        /*0004*/ 	.word	0xffffffff
	.align		4
        /*0008*/ 	.word	index@(_ZN7cutlass13device_kernelINS_4gemm6kernel13GemmUniversalIN4cute5tupleIJiiiiEEENS1_10collective13CollectiveMmaINS1_34MainloopSm90TmaGmmaWarpSpecializedILi4ENS5_IJNS4_1CILi1EEESB_SB_EEENS1_35KernelTmaWarpSpecializedCooperativeEEENS5_IJNSA_ILi256EEENSA_ILi128EEESG_EEEaNS5_IJlSB_lEEEaSI_NS4_8TiledMMAINS4_8MMA_AtomIJNS4_4SM904GMMA27MMA_64x128x32_S32S8S8_SS_TNEEEENS4_6LayoutINS5_IJNSA_ILi2EEESB_SB_EEENS5_IJSB_NSA_ILi0EEESS_EEEEENS5_IJNS4_10UnderscoreESV_SV_EEEEENS4_13SM90_TMA_LOADENS4_14ComposedLayoutINS4_7SwizzleILi3ELi4ELi3EEENS4_18smem_ptr_flag_bitsILi8EEENSP_INS5_IJNSA_ILi8EEESG_EEENS5_IJSG_SB_EEEEEEEvNS4_8identityESY_S18_vS19_EENS_8epilogue10collective6detail29Sm90TmaWarpSpecializedAdapterINS1C_15DefaultEpilogueIaSI_SI_NS1B_6thread17LinearCombinationIaLi1EiiLNS1G_9ScaleType4KindE0ELNS_15FloatRoundStyleE2EaEENS1_15EpilogueDefaultEEEEEvvEEEEvNT_6ParamsE)
	.align		4
        /*000c*/ 	.word	index@(__assertfail)
	.align		4
        /*0010*/ 	.word	0x00000000
	.align		4
        /*0014*/ 	.word	0xfffffffe
	.align		4
        /*0018*/ 	.word	0x00000000
	.align		4
        /*001c*/ 	.word	0xfffffffd
	.align		4
        /*0020*/ 	.word	0x00000000
	.align		4
        /*0024*/ 	.word	0xfffffffc


//--------------------- .nv.constant4             --------------------------
	.section	.nv.constant4,"a",@progbits
	.align	8
	.align		8
.nv.constant4:
        /*0000*/ 	.dword	__assertfail
	.align		8
        /*0008*/ 	.dword	__unnamed_1
	.align		8
        /*0010*/ 	.dword	_ZN39_INTERNAL_a0ceb771_4_k_cu_27de420f_59574cuda3std3__45__cpo5beginE
	.align		8
        /*0018*/ 	.dword	_ZN39_INTERNAL_a0ceb771_4_k_cu_27de420f_59574cuda3std3__45__cpo3endE
	.align		8
        /*0020*/ 	.dword	_ZN39_INTERNAL_a0ceb771_4_k_cu_27de420f_59574cuda3std3__45__cpo6cbeginE
	.align		8
        /*0028*/ 	.dword	_ZN39_INTERNAL_a0ceb771_4_k_cu_27de420f_59574cuda3std3__45__cpo4cendE
	.align		8
        /*0030*/ 	.dword	_ZN39_INTERNAL_a0ceb771_4_k_cu_27de420f_59574cuda3std3__441_GLOBAL__N__a0ceb771_4_k_cu_27de420f_59576ignoreE
	.align		8
        /*0038*/ 	.dword	_ZN39_INTERNAL_a0ceb771_4_k_cu_27de420f_59574cuda3std3__419piecewise_constructE
	.align		8
        /*0040*/ 	.dword	_ZN39_INTERNAL_a0ceb771_4_k_cu_27de420f_59574cuda3std3__48in_placeE
	.align		8
        /*0048*/ 	.dword	_ZN39_INTERNAL_a0ceb771_4_k_cu_27de420f_59574cuda3std6ranges3__45__cpo4swapE
	.align		8
        /*0050*/ 	.dword	_ZN39_INTERNAL_a0ceb771_4_k_cu_27de420f_59574cuda3std6ranges3__45__cpo9iter_moveE
	.align		8
        /*0058*/ 	.dword	_ZN39_INTERNAL_a0ceb771_4_k_cu_27de420f_59574cute7productE
	.align		8
        /*0060*/ 	.dword	_ZN39_INTERNAL_a0ceb771_4_k_cu_27de420f_59574cute1_E
	.align		8
        /*0068*/ 	.dword	$str$22
	.align		8
        /*0070*/ 	.dword	$str$23


//--------------------- .text._ZN7cutlass13device_kernelINS_4gemm6kernel13GemmUniversalIN4cute5tupleIJiiiiEEENS1_10collective13CollectiveMmaINS1_34MainloopSm90TmaGmmaWarpSpecializedILi4ENS5_IJNS4_1CILi1EEESB_SB_EEENS1_35KernelTmaWarpSpecializedCooperativeEEENS5_IJNSA_ILi256EEENSA_ILi128EEESG_EEEaNS5_IJlSB_lEEEaSI_NS4_8TiledMMAINS4_8MMA_AtomIJNS4_4SM904GMMA27MMA_64x128x32_S32S8S8_SS_TNEEEENS4_6LayoutINS5_IJNSA_ILi2EEESB_SB_EEENS5_IJSB_NSA_ILi0EEESS_EEEEENS5_IJNS4_10UnderscoreESV_SV_EEEEENS4_13SM90_TMA_LOADENS4_14ComposedLayoutINS4_7SwizzleILi3ELi4ELi3EEENS4_18smem_ptr_flag_bitsILi8EEENSP_INS5_IJNSA_ILi8EEESG_EEENS5_IJSG_SB_EEEEEEEvNS4_8identityESY_S18_vS19_EENS_8epilogue10collective6detail29Sm90TmaWarpSpecializedAdapterINS1C_15DefaultEpilogueIaSI_SI_NS1B_6thread17LinearCombinationIaLi1EiiLNS1G_9ScaleType4KindE0ELNS_15FloatRoundStyleE2EaEENS1_15EpilogueDefaultEEEEEvvEEEEvNT_6ParamsE --------------------------
	.section	.text._ZN7cutlass13device_kernelINS_4gemm6kernel13GemmUniversalIN4cute5tupleIJiiiiEEENS1_10collective13CollectiveMmaINS1_34MainloopSm90TmaGmmaWarpSpecializedILi4ENS5_IJNS4_1CILi1EEESB_SB_EEENS1_35KernelTmaWarpSpecializedCooperativeEEENS5_IJNSA_ILi256EEENSA_ILi128EEESG_EEEaNS5_IJlSB_lEEEaSI_NS4_8TiledMMAINS4_8MMA_AtomIJNS4_4SM904GMMA27MMA_64x128x32_S32S8S8_SS_TNEEEENS4_6LayoutINS5_IJNSA_ILi2EEESB_SB_EEENS5_IJSB_NSA_ILi0EEESS_EEEEENS5_IJNS4_10UnderscoreESV_SV_EEEEENS4_13SM90_TMA_LOADENS4_14ComposedLayoutINS4_7SwizzleILi3ELi4ELi3EEENS4_18smem_ptr_flag_bitsILi8EEENSP_INS5_IJNSA_ILi8EEESG_EEENS5_IJSG_SB_EEEEEEEvNS4_8identityESY_S18_vS19_EENS_8epilogue10collective6detail29Sm90TmaWarpSpecializedAdapterINS1C_15DefaultEpilogueIaSI_SI_NS1B_6thread17LinearCombinationIaLi1EiiLNS1G_9ScaleType4KindE0ELNS_15FloatRoundStyleE2EaEENS1_15EpilogueDefaultEEEEEvvEEEEvNT_6ParamsE,"ax",@progbits
	.align	128
.text._ZN7cutlass13device_kernelINS_4gemm6kernel13GemmUniversalIN4cute5tupleIJiiiiEEENS1_10collective13CollectiveMmaINS1_34MainloopSm90TmaGmmaWarpSpecializedILi4ENS5_IJNS4_1CILi1EEESB_SB_EEENS1_35KernelTmaWarpSpecializedCooperativeEEENS5_IJNSA_ILi256EEENSA_ILi128EEESG_EEEaNS5_IJlSB_lEEEaSI_NS4_8TiledMMAINS4_8MMA_AtomIJNS4_4SM904GMMA27MMA_64x128x32_S32S8S8_SS_TNEEEENS4_6LayoutINS5_IJNSA_ILi2EEESB_SB_EEENS5_IJSB_NSA_ILi0EEESS_EEEEENS5_IJNS4_10UnderscoreESV_SV_EEEEENS4_13SM90_TMA_LOADENS4_14ComposedLayoutINS4_7SwizzleILi3ELi4ELi3EEENS4_18smem_ptr_flag_bitsILi8EEENSP_INS5_IJNSA_ILi8EEESG_EEENS5_IJSG_SB_EEEEEEEvNS4_8identityESY_S18_vS19_EENS_8epilogue10collective6detail29Sm90TmaWarpSpecializedAdapterINS1C_15DefaultEpilogueIaSI_SI_NS1B_6thread17LinearCombinationIaLi1EiiLNS1G_9ScaleType4KindE0ELNS_15FloatRoundStyleE2EaEENS1_15EpilogueDefaultEEEEEvvEEEEvNT_6ParamsE:
        .type           _ZN7cutlass13device_kernelINS_4gemm6kernel13GemmUniversalIN4cute5tupleIJiiiiEEENS1_10collective13CollectiveMmaINS1_34MainloopSm90TmaGmmaWarpSpecializedILi4ENS5_IJNS4_1CILi1EEESB_SB_EEENS1_35KernelTmaWarpSpecializedCooperativeEEENS5_IJNSA_ILi256EEENSA_ILi128EEESG_EEEaNS5_IJlSB_lEEEaSI_NS4_8TiledMMAINS4_8MMA_AtomIJNS4_4SM904GMMA27MMA_64x128x32_S32S8S8_SS_TNEEEENS4_6LayoutINS5_IJNSA_ILi2EEESB_SB_EEENS5_IJSB_NSA_ILi0EEESS_EEEEENS5_IJNS4_10UnderscoreESV_SV_EEEEENS4_13SM90_TMA_LOADENS4_14ComposedLayoutINS4_7SwizzleILi3ELi4ELi3EEENS4_18smem_ptr_flag_bitsILi8EEENSP_INS5_IJNSA_ILi8EEESG_EEENS5_IJSG_SB_EEEEEEEvNS4_8identityESY_S18_vS19_EENS_8epilogue10collective6detail29Sm90TmaWarpSpecializedAdapterINS1C_15DefaultEpilogueIaSI_SI_NS1B_6thread17LinearCombinationIaLi1EiiLNS1G_9ScaleType4KindE0ELNS_15FloatRoundStyleE2EaEENS1_15EpilogueDefaultEEEEEvvEEEEvNT_6ParamsE,@function
        .size           _ZN7cutlass13device_kernelINS_4gemm6kernel13GemmUniversalIN4cute5tupleIJiiiiEEENS1_10collective13CollectiveMmaINS1_34MainloopSm90TmaGmmaWarpSpecializedILi4ENS5_IJNS4_1CILi1EEESB_SB_EEENS1_35KernelTmaWarpSpecializedCooperativeEEENS5_IJNSA_ILi256EEENSA_ILi128EEESG_EEEaNS5_IJlSB_lEEEaSI_NS4_8TiledMMAINS4_8MMA_AtomIJNS4_4SM904GMMA27MMA_64x128x32_S32S8S8_SS_TNEEEENS4_6LayoutINS5_IJNSA_ILi2EEESB_SB_EEENS5_IJSB_NSA_ILi0EEESS_EEEEENS5_IJNS4_10UnderscoreESV_SV_EEEEENS4_13SM90_TMA_LOADENS4_14ComposedLayoutINS4_7SwizzleILi3ELi4ELi3EEENS4_18smem_ptr_flag_bitsILi8EEENSP_INS5_IJNSA_ILi8EEESG_EEENS5_IJSG_SB_EEEEEEEvNS4_8identityESY_S18_vS19_EENS_8epilogue10collective6detail29Sm90TmaWarpSpecializedAdapterINS1C_15DefaultEpilogueIaSI_SI_NS1B_6thread17LinearCombinationIaLi1EiiLNS1G_9ScaleType4KindE0ELNS_15FloatRoundStyleE2EaEENS1_15EpilogueDefaultEEEEEvvEEEEvNT_6ParamsE,(.L_x_326 - _ZN7cutlass13device_kernelINS_4gemm6kernel13GemmUniversalIN4cute5tupleIJiiiiEEENS1_10collective13CollectiveMmaINS1_34MainloopSm90TmaGmmaWarpSpecializedILi4ENS5_IJNS4_1CILi1EEESB_SB_EEENS1_35KernelTmaWarpSpecializedCooperativeEEENS5_IJNSA_ILi256EEENSA_ILi128EEESG_EEEaNS5_IJlSB_lEEEaSI_NS4_8TiledMMAINS4_8MMA_AtomIJNS4_4SM904GMMA27MMA_64x128x32_S32S8S8_SS_TNEEEENS4_6LayoutINS5_IJNSA_ILi2EEESB_SB_EEENS5_IJSB_NSA_ILi0EEESS_EEEEENS5_IJNS4_10UnderscoreESV_SV_EEEEENS4_13SM90_TMA_LOADENS4_14ComposedLayoutINS4_7SwizzleILi3ELi4ELi3EEENS4_18smem_ptr_flag_bitsILi8EEENSP_INS5_IJNSA_ILi8EEESG_EEENS5_IJSG_SB_EEEEEEEvNS4_8identityESY_S18_vS19_EENS_8epilogue10collective6detail29Sm90TmaWarpSpecializedAdapterINS1C_15DefaultEpilogueIaSI_SI_NS1B_6thread17LinearCombinationIaLi1EiiLNS1G_9ScaleType4KindE0ELNS_15FloatRoundStyleE2EaEENS1_15EpilogueDefaultEEEEEvvEEEEvNT_6ParamsE)
        .other          _ZN7cutlass13device_kernelINS_4gemm6kernel13GemmUniversalIN4cute5tupleIJiiiiEEENS1_10collective13CollectiveMmaINS1_34MainloopSm90TmaGmmaWarpSpecializedILi4ENS5_IJNS4_1CILi1EEESB_SB_EEENS1_35KernelTmaWarpSpecializedCooperativeEEENS5_IJNSA_ILi256EEENSA_ILi128EEESG_EEEaNS5_IJlSB_lEEEaSI_NS4_8TiledMMAINS4_8MMA_AtomIJNS4_4SM904GMMA27MMA_64x128x32_S32S8S8_SS_TNEEEENS4_6LayoutINS5_IJNSA_ILi2EEESB_SB_EEENS5_IJSB_NSA_ILi0EEESS_EEEEENS5_IJNS4_10UnderscoreESV_SV_EEEEENS4_13SM90_TMA_LOADENS4_14ComposedLayoutINS4_7SwizzleILi3ELi4ELi3EEENS4_18smem_ptr_flag_bitsILi8EEENSP_INS5_IJNSA_ILi8EEESG_EEENS5_IJSG_SB_EEEEEEEvNS4_8identityESY_S18_vS19_EENS_8epilogue10collective6detail29Sm90TmaWarpSpecializedAdapterINS1C_15DefaultEpilogueIaSI_SI_NS1B_6thread17LinearCombinationIaLi1EiiLNS1G_9ScaleType4KindE0ELNS_15FloatRoundStyleE2EaEENS1_15EpilogueDefaultEEEEEvvEEEEvNT_6ParamsE,@"STO_CUDA_ENTRY STV_DEFAULT"
_ZN7cutlass13device_kernelINS_4gemm6kernel13GemmUniversalIN4cute5tupleIJiiiiEEENS1_10collective13CollectiveMmaINS1_34MainloopSm90TmaGmmaWarpSpecializedILi4ENS5_IJNS4_1CILi1EEESB_SB_EEENS1_35KernelTmaWarpSpecializedCooperativeEEENS5_IJNSA_ILi256EEENSA_ILi128EEESG_EEEaNS5_IJlSB_lEEEaSI_NS4_8TiledMMAINS4_8MMA_AtomIJNS4_4SM904GMMA27MMA_64x128x32_S32S8S8_SS_TNEEEENS4_6LayoutINS5_IJNSA_ILi2EEESB_SB_EEENS5_IJSB_NSA_ILi0EEESS_EEEEENS5_IJNS4_10UnderscoreESV_SV_EEEEENS4_13SM90_TMA_LOADENS4_14ComposedLayoutINS4_7SwizzleILi3ELi4ELi3EEENS4_18smem_ptr_flag_bitsILi8EEENSP_INS5_IJNSA_ILi8EEESG_EEENS5_IJSG_SB_EEEEEEEvNS4_8identityESY_S18_vS19_EENS_8epilogue10collective6detail29Sm90TmaWarpSpecializedAdapterINS1C_15DefaultEpilogueIaSI_SI_NS1B_6thread17LinearCombinationIaLi1EiiLNS1G_9ScaleType4KindE0ELNS_15FloatRoundStyleE2EaEENS1_15EpilogueDefaultEEEEEvvEEEEvNT_6ParamsE:
[----:B------:R-:W0:Y:S01]  /*0000*/  LDC R1, c[0x0][0x28] ;  /* 0x00000a00ff017b82 */ /* 0x000e220000000800 */
[----:B------:R-:W1:Y:S01]  /*0010*/  S2R R18, SR_TID.X ;  /* 0x0000000000127919 */ /* 0x000e620000002100 */
[----:B------:R-:W-:Y:S01]  /*0020*/  ELECT P0, URZ, PT ;  /* 0x00000000003f782f */ /* 0x000fe20003800000 */
[----:B------:R-:W-:Y:S01]  /*0030*/  BSSY B0, `(.L_x_0) ;  /* 0x000000f000007945 */ /* 0x000fe20003800000 */
[--C-:B-1----:R-:W-:Y:S02]  /*0040*/  SHF.R.U32.HI R0, RZ, 0x5, R18.reuse ;  /* 0x00000005ff007819 */ /* 0x102fe40000011612 */
[----:B------:R-:W-:-:S03]  /*0050*/  SHF.R.U32.HI R2, RZ, 0x7, R18 ;  /* 0x00000007ff027819 */ /* 0x000fc60000011612 */
[----:B------:R-:W1:Y:S04]  /*0060*/  SHFL.IDX PT, R5, R0, RZ, 0x1f ;  /* 0x00001fff00057589 */ /* 0x000e6800000e0000 */
[----:B------:R2:W3:Y:S01]  /*0070*/  SHFL.IDX PT, R8, R2, RZ, 0x1f ;  /* 0x00001fff02087589 */ /* 0x0004e200000e0000 */
[----:B-1----:R-:W-:-:S13]  /*0080*/  ISETP.NE.OR P0, PT, R5, RZ, !P0 ;  /* 0x000000ff0500720c */ /* 0x002fda0004705670 */
[----:B0-23--:R-:W-:Y:S05]  /*0090*/  @P0 BRA `(.L_x_1) ;  /* 0x0000000000200947 */ /* 0x00dfea0003800000 */
[----:B------:R-:W-:Y:S02]  /*00a0*/  ULDC.64 UR4, c[0x0][0x198] ;  /* 0x0000660000047ab9 */ /* 0x000fe40000000a00 */
[----:B------:R-:W-:Y:S02]  /*00b0*/  UIADD3 UR6, UP0, UR4, 0xf0, URZ ;  /* 0x000000f004067890 */ /* 0x000fe4000ff1e03f */
[----:B------:R-:W-:Y:S02]  /*00c0*/  UIADD3 UR4, UP1, UR4, 0x1f0, URZ ;  /* 0x000001f004047890 */ /* 0x000fe4000ff3e03f */
[----:B------:R-:W-:Y:S02]  /*00d0*/  UIADD3.X UR7, URZ, UR5, URZ, UP0, !UPT ;  /* 0x000000053f077290 */ /* 0x000fe400087fe43f */
[----:B------:R-:W-:-:S07]  /*00e0*/  UIADD3.X UR5, URZ, UR5, URZ, UP1, !UPT ;  /* 0x000000053f057290 */ /* 0x000fce0008ffe43f */
[----:B------:R0:W-:Y:S02]  /*00f0*/  UTMACCTL.PF [UR6] ;  /* 0x00000000060079b9 */ /* 0x0001e40008040000 */
[----:B------:R0:W-:Y:S02]  /*0100*/  UTMACCTL.PF [UR4] ;  /* 0x00000000040079b9 */ /* 0x0001e40008040000 */
[----:B0-----:R-:W-:Y:S01]  /*0110*/  NOP ;  /* 0x0000000000007918 */ /* 0x001fe20000000000 */
.L_x_1:
[----:B------:R-:W-:Y:S05]  /*0120*/  BSYNC B0 ;  /* 0x0000000000007941 */ /* 0x000fea0003800000 */
.L_x_0:
[----:B------:R-:W0:Y:S02]  /*0130*/  SHFL.IDX PT, R2, R0, RZ, 0x1f ;  /* 0x00001fff00027589 */ /* 0x000e2400000e0000 */
[----:B0-----:R-:W-:-:S13]  /*0140*/  ISETP.NE.AND P0, PT, R2, RZ, PT ;  /* 0x000000ff0200720c */ /* 0x001fda0003f05270 */
[----:B------:R-:W-:Y:S05]  /*0150*/  @P0 BRA `(.L_x_2) ;  /* 0x0000000000580947 */ /* 0x000fea0003800000 */
[----:B------:R-:W0:Y:S01]  /*0160*/  S2UR UR8, SR_CgaCtaId ;  /* 0x00000000000879c3 */ /* 0x000e220000008800 */
[----:B------:R-:W-:Y:S01]  /*0170*/  UMOV UR4, 0x400 ;  /* 0x0000040000047882 */ /* 0x000fe20000000000 */
[----:B------:R-:W-:Y:S01]  /*0180*/  UMOV UR5, 0x1 ;  /* 0x0000000100057882 */ /* 0x000fe20000000000 */
[----:B------:R-:W-:Y:S01]  /*0190*/  UMOV UR6, 0x100 ;  /* 0x0000010000067882 */ /* 0x000fe20000000000 */
[----:B------:R-:W-:Y:S01]  /*01a0*/  ELECT P0, URZ, PT ;  /* 0x00000000003f782f */ /* 0x000fe20003800000 */
[----:B------:R-:W-:-:S04]  /*01b0*/  UIADD3 UR6, -UR6, 0x100000, URZ ;  /* 0x0010000006067890 */ /* 0x000fc8000fffe13f */
[----:B------:R-:W-:Y:S02]  /*01c0*/  USHF.L.U32 UR7, UR6, 0xb, URZ ;  /* 0x0000000b06077899 */ /* 0x000fe4000800063f */
[----:B------:R-:W-:Y:S02]  /*01d0*/  USHF.L.U32 UR6, UR6, 0x1, URZ ;  /* 0x0000000106067899 */ /* 0x000fe4000800063f */
[----:B0-----:R-:W-:Y:S02]  /*01e0*/  ULEA UR8, UR8, UR4, 0x18 ;  /* 0x0000000408087291 */ /* 0x001fe4000f8ec03f */
[----:B------:R-:W-:-:S04]  /*01f0*/  UIADD3 UR4, -UR5, 0x100000, URZ ;  /* 0x0010000005047890 */ /* 0x000fc8000fffe13f */
[----:B------:R-:W-:Y:S02]  /*0200*/  USHF.L.U32 UR5, UR4, 0xb, URZ ;  /* 0x0000000b04057899 */ /* 0x000fe4000800063f */
[----:B------:R-:W-:Y:S01]  /*0210*/  USHF.L.U32 UR4, UR4, 0x1, URZ ;  /* 0x0000000104047899 */ /* 0x000fe2000800063f */
[----:B------:R-:W0:Y:S11]  /*0220*/  FENCE.VIEW.ASYNC.S ;  /* 0x00000000000073c6 */ /* 0x000e360000000000 */
[----:B0-----:R0:W1:Y:S01]  /*0230*/  SYNCS.EXCH.64 URZ, [UR8], UR4 ;  /* 0x00000004083f75b2 */ /* 0x0010620008000100 */
[----:B------:R0:W2:Y:S01]  /*0240*/  SYNCS.EXCH.64 URZ, [UR8+0x20], UR6 ;  /* 0x00002006083f75b2 */ /* 0x0000a20008000100 */
[----:B------:R0:W3:Y:S01]  /*0250*/  SYNCS.EXCH.64 URZ, [UR8+0x8], UR4 ;  /* 0x00000804083f75b2 */ /* 0x0000e20008000100 */
[----:B------:R0:W4:Y:S01]  /*0260*/  SYNCS.EXCH.64 URZ, [UR8+0x28], UR6 ;  /* 0x00002806083f75b2 */ /* 0x0001220008000100 */
[----:B------:R0:W0:Y:S01]  /*0270*/  SYNCS.EXCH.64 URZ, [UR8+0x10], UR4 ;  /* 0x00001004083f75b2 */ /* 0x0000220008000100 */
[----:B------:R0:W0:Y:S01]  /*0280*/  SYNCS.EXCH.64 URZ, [UR8+0x30], UR6 ;  /* 0x00003006083f75b2 */ /* 0x0000220008000100 */
[----:B------:R0:W0:Y:S01]  /*0290*/  SYNCS.EXCH.64 URZ, [UR8+0x18], UR4 ;  /* 0x00001804083f75b2 */ /* 0x0000220008000100 */
[----:B------:R0:W0:Y:S01]  /*02a0*/  SYNCS.EXCH.64 URZ, [UR8+0x38], UR6 ;  /* 0x00003806083f75b2 */ /* 0x0000220008000100 */
[----:B------:R-:W-:Y:S01]  /*02b0*/  NOP ;  /* 0x0000000000007918 */ /* 0x000fe20000000000 */
.L_x_2:
[----:B------:R-:W5:Y:S01]  /*02c0*/  SHFL.IDX PT, R0, R0, RZ, 0x1f ;  /* 0x00001fff00007589 */ /* 0x000f6200000e0000 */
[----:B------:R-:W-:Y:S01]  /*02d0*/  ELECT P0, URZ, PT ;  /* 0x00000000003f782f */ /* 0x000fe20003800000 */
[----:B------:R-:W1:Y:S01]  /*02e0*/  LDC R2, c[0x0][0x65c] ;  /* 0x00019700ff027b82 */ /* 0x000e620000000800 */
[----:B------:R-:W-:Y:S01]  /*02f0*/  SHF.R.S32.HI R6, RZ, 0x1f, R5 ;  /* 0x0000001fff067819 */ /* 0x000fe20000011405 */
[----:B------:R-:W2:Y:S01]  /*0300*/  S2R R3, SR_CTAID.Y ;  /* 0x0000000000037919 */ /* 0x000ea20000002600 */
[----:B0-----:R-:W-:Y:S01]  /*0310*/  UMOV UR4, 0x20 ;  /* 0x0000002000047882 */ /* 0x001fe20000000000 */
[----:B------:R-:W-:Y:S01]  /*0320*/  ISETP.NE.AND P2, PT, R8, RZ, PT ;  /* 0x000000ff0800720c */ /* 0x000fe20003f45270 */
[----:B------:R-:W-:Y:S01]  /*0330*/  NOP ;  /* 0x0000000000007918 */ /* 0x000fe20000000000 */
[----:B------:R-:W0:Y:S01]  /*0340*/  S2R R4, SR_CTAID.X ;  /* 0x0000000000047919 */ /* 0x000e220000002500 */
[----:B------:R-:W-:Y:S01]  /*0350*/  LEA.HI R6, R6, R5, RZ, 0x2 ;  /* 0x0000000506067211 */ /* 0x000fe200078f10ff */
[----:B------:R-:W-:Y:S01]  /*0360*/  NOP ;  /* 0x0000000000007918 */ /* 0x000fe20000000000 */
[----:B-----5:R-:W-:-:S02]  /*0370*/  ISETP.NE.OR P0, PT, R0, RZ, !P0 ;  /* 0x000000ff0000720c */ /* 0x020fc40004705670 */
[----:B-1----:R-:W-:-:S04]  /*0380*/  ISETP.NE.AND P3, PT, R2, 0x1, PT ;  /* 0x000000010200780c */ /* 0x002fc80003f65270 */
[----:B------:R-:W-:Y:S02]  /*0390*/  P2R R0, PR, RZ, 0x8 ;  /* 0x00000008ff007803 */ /* 0x000fe40000000000 */
[----:B------:R-:W-:-:S05]  /*03a0*/  LOP3.LUT R0, R6, 0xfffffffc, RZ, 0xc0, !PT ;  /* 0xfffffffc06007812 */ /* 0x000fca00078ec0ff */
[----:B------:R-:W-:Y:S01]  /*03b0*/  VOTEU.ALL UP0, P0 ;  /* 0x00000000003f7886 */ /* 0x000fe20000000000 */
[----:B------:R-:W-:Y:S01]  /*03c0*/  IMAD.IADD R0, R5, 0x1, -R0 ;  /* 0x0000000105007824 */ /* 0x000fe200078e0a00 */
[----:B------:R-:W0:Y:S01]  /*03d0*/  @P3 LDC R17, c[0x0][0x10] ;  /* 0x00000400ff113b82 */ /* 0x000e220000000800 */
[----:B------:R-:W-:Y:S01]  /*03e0*/  VOTEU.ALL UP1, P0 ;  /* 0x00000000003f7886 */ /* 0x000fe20000020000 */
[----:B--2---:R-:W-:Y:S01]  /*03f0*/  @P3 IMAD.MOV.U32 R6, RZ, RZ, R3 ;  /* 0x000000ffff063224 */ /* 0x004fe200078e0003 */
[----:B------:R-:W-:Y:S01]  /*0400*/  @!UP0 UMOV UR6, 0x400 ;  /* 0x0000040000068882 */ /* 0x000fe20000000000 */
[----:B------:R-:W-:-:S04]  /*0410*/  @!UP0 UIADD3 UR4, -UR4, 0x100000, URZ ;  /* 0x0010000004048890 */ /* 0x000fc8000fffe13f */
[----:B------:R-:W-:Y:S02]  /*0420*/  @!UP0 USHF.L.U32 UR5, UR4, 0xb, URZ ;  /* 0x0000000b04058899 */ /* 0x000fe4000800063f */
[----:B------:R-:W-:Y:S01]  /*0430*/  @!UP0 USHF.L.U32 UR4, UR4, 0x1, URZ ;  /* 0x0000000104048899 */ /* 0x000fe2000800063f */
[----:B------:R-:W-:Y:S02]  /*0440*/  @P3 IMAD.MOV.U32 R7, RZ, RZ, RZ ;  /* 0x000000ffff073224 */ /* 0x000fe400078e00ff */
[----:B------:R-:W-:Y:S01]  /*0450*/  IMAD.MOV.U32 R5, RZ, RZ, RZ ;  /* 0x000000ffff057224 */ /* 0x000fe200078e00ff */
[----:B------:R-:W1:Y:S01]  /*0460*/  @!UP0 S2UR UR7, SR_CgaCtaId ;  /* 0x00000000000789c3 */ /* 0x000e620000008800 */
[----:B------:R-:W-:-:S07]  /*0470*/  @P3 IMAD.MOV.U32 R11, RZ, RZ, RZ ;  /* 0x000000ffff0b3224 */ /* 0x000fce00078e00ff */
[----:B------:R-:W2:Y:S01]  /*0480*/  @!P3 LDC R9, c[0x0][0xc] ;  /* 0x00000300ff09bb82 */ /* 0x000ea20000000800 */
[----:B0-----:R-:W-:-:S04]  /*0490*/  @P3 IMAD.WIDE.U32 R16, R4, R17, R6 ;  /* 0x0000001104103225 */ /* 0x001fc800078e0006 */
[----:B------:R-:W-:Y:S01]  /*04a0*/  @P3 IMAD.IADD R17, R17, 0x1, R11 ;  /* 0x0000000111113824 */ /* 0x000fe200078e020b */
[----:B-1----:R-:W-:Y:S01]  /*04b0*/  @!UP0 ULEA UR6, UR7, UR6, 0x18 ;  /* 0x0000000607068291 */ /* 0x002fe2000f8ec03f */
[----:B------:R-:W-:Y:S01]  /*04c0*/  VOTEU.ALL UP0, P0 ;  /* 0x00000000003f7886 */ /* 0x000fe20000000000 */
[----:B------:R-:W-:-:S04]  /*04d0*/  ISETP.NE.AND P0, PT, R0, 0x3, PT ;  /* 0x000000030000780c */ /* 0x000fc80003f05270 */
[----:B------:R-:W-:Y:S01]  /*04e0*/  ISETP.EQ.OR P0, PT, R0, RZ, !P0 ;  /* 0x000000ff0000720c */ /* 0x000fe20004702670 */
[----:B--2---:R-:W-:-:S03]  /*04f0*/  @!P3 IMAD.WIDE.U32 R6, R9, R3, R4 ;  /* 0x000000030906b225 */ /* 0x004fc600078e0004 */
[C---:B------:R-:W-:Y:S01]  /*0500*/  ISETP.EQ.AND P0, PT, R8.reuse, RZ, P0 ;  /* 0x000000ff0800720c */ /* 0x040fe20000702270 */
[----:B------:R-:W-:Y:S01]  /*0510*/  VIADD R8, R8, 0xffffffff ;  /* 0xffffffff08087836 */ /* 0x000fe20000000000 */
[----:B------:R-:W0:Y:S02]  /*0520*/  FENCE.VIEW.ASYNC.S ;  /* 0x00000000000073c6 */ /* 0x000e240000000000 */
[----:B0-----:R0:W3:Y:S01]  /*0530*/  @!UP0 SYNCS.EXCH.64 URZ, [UR6+0x50], UR4 ;  /* 0x00005004063f85b2 */ /* 0x0010e20008000100 */
[----:B------:R-:W-:Y:S01]  /*0540*/  @!P3 IMAD.MOV.U32 R16, RZ, RZ, R6 ;  /* 0x000000ffff10b224 */ /* 0x000fe200078e0006 */
[----:B------:R-:W-:Y:S01]  /*0550*/  SEL R19, RZ, 0x1, !P0 ;  /* 0x00000001ff137807 */ /* 0x000fe20004000000 */
[----:B------:R-:W-:Y:S01]  /*0560*/  @!P3 IMAD.MOV.U32 R17, RZ, RZ, R7 ;  /* 0x000000ffff11b224 */ /* 0x000fe200078e0007 */
[----:B------:R-:W-:-:S04]  /*0570*/  ISETP.GE.U32.AND P1, PT, R8, 0x2, PT ;  /* 0x000000020800780c */ /* 0x000fc80003f26070 */
[----:B------:R-:W-:Y:S01]  /*0580*/  SEL R19, R19, 0x2, P1 ;  /* 0x0000000213137807 */ /* 0x000fe20000800000 */
[----:B------:R0:W3:Y:S01]  /*0590*/  @!UP1 SYNCS.EXCH.64 URZ, [UR6+0x58], UR4 ;  /* 0x00005804063f95b2 */ /* 0x0000e20008000100 */
[----:B------:R-:W-:Y:S01]  /*05a0*/  NOP ;  /* 0x0000000000007918 */ /* 0x000fe20000000000 */
[----:B---34-:R-:W-:Y:S06]  /*05b0*/  BAR.SYNC.DEFER_BLOCKING 0x0 ;  /* 0x0000000000007b1d */ /* 0x018fec0000010000 */
[----:B------:R-:W-:Y:S05]  /*05c0*/  @!P2 BRA `(.L_x_3) ;  /* 0x000000840020a947 */ /* 0x000fea0003800000 */
[----:B------:R-:W-:-:S13]  /*05d0*/  ISETP.GT.U32.AND P0, PT, R8, 0x1, PT ;  /* 0x000000010800780c */ /* 0x000fda0003f04070 */
[----:B0-----:R-:W-:Y:S05]  /*05e0*/  @P0 EXIT ;  /* 0x000000000000094d */ /* 0x001fea0003800000 */
[----:B------:R-:W-:Y:S01]  /*05f0*/  ULDC.64 UR4, c[0x0][0x650] ;  /* 0x0001940000047ab9 */ /* 0x000fe20000000a00 */
[----:B------:R-:W-:Y:S01]  /*0600*/  PRMT R0, RZ, 0x7610, R0 ;  /* 0x00007610ff007816 */ /* 0x000fe20000000000 */
[----:B------:R-:W-:Y:S01]  /*0610*/  IMAD.MOV.U32 R152, RZ, RZ, -0x1 ;  /* 0xffffffffff987424 */ /* 0x000fe200078e00ff */
[----:B------:R-:W-:Y:S01]  /*0620*/  ISETP.GE.U32.AND P0, PT, R16, UR4, PT ;  /* 0x0000000410007c0c */ /* 0x000fe2000bf06070 */
[----:B------:R-:W-:Y:S02]  /*0630*/  IMAD.MOV.U32 R23, RZ, RZ, -0x1 ;  /* 0xffffffffff177424 */ /* 0x000fe400078e00ff */
[----:B------:R-:W-:Y:S01]  /*0640*/  IMAD.MOV.U32 R22, RZ, RZ, -0x1 ;  /* 0xffffffffff167424 */ /* 0x000fe200078e00ff */
[----:B------:R-:W-:-:S13]  /*0650*/  ISETP.GE.U32.AND.EX P0, PT, R17, UR5, PT, P0 ;  /* 0x0000000511007c0c */ /* 0x000fda000bf06100 */
[----:B------:R-:W-:Y:S05]  /*0660*/  @P0 BRA `(.L_x_4) ;  /* 0x0000000400580947 */ /* 0x000fea0003800000 */
[----:B------:R-:W0:Y:S01]  /*0670*/  LDC.64 R14, c[0x0][0x628] ;  /* 0x00018a00ff0e7b82 */ /* 0x000e220000000a00 */
[----:B------:R-:W-:Y:S02]  /*0680*/  IMAD.MOV.U32 R6, RZ, RZ, R16 ;  /* 0x000000ffff067224 */ /* 0x000fe400078e0010 */
[----:B------:R-:W-:-:S05]  /*0690*/  IMAD.MOV.U32 R7, RZ, RZ, R17 ;  /* 0x000000ffff077224 */ /* 0x000fca00078e0011 */
[----:B------:R-:W1:Y:S08]  /*06a0*/  LDC R0, c[0x0][0x630] ;  /* 0x00018c00ff007b82 */ /* 0x000e700000000800 */
[----:B------:R-:W2:Y:S01]  /*06b0*/  LDC.64 R20, c[0x0][0x620] ;  /* 0x00018800ff147b82 */ /* 0x000ea20000000a00 */
[----:B0-----:R-:W-:-:S04]  /*06c0*/  ISETP.NE.U32.AND P0, PT, R14, RZ, PT ;  /* 0x000000ff0e00720c */ /* 0x001fc80003f05070 */
[----:B------:R-:W-:-:S13]  /*06d0*/  ISETP.NE.AND.EX P0, PT, R15, RZ, PT, P0 ;  /* 0x000000ff0f00720c */ /* 0x000fda0003f05300 */
[----:B-12---:R-:W-:Y:S05]  /*06e0*/  @!P0 BRA `(.L_x_5) ;  /* 0x0000000000288947 */ /* 0x006fea0003800000 */
[----:B------:R-:W0:Y:S02]  /*06f0*/  LDC R11, c[0x0][0x634] ;  /* 0x00018d00ff0b7b82 */ /* 0x000e240000000800 */
[----:B0-----:R-:W-:-:S05]  /*0700*/  IADD3 R11, P0, R16, R11, RZ ;  /* 0x0000000b100b7210 */ /* 0x001fca0007f1e0ff */
[----:B------:R-:W-:-:S04]  /*0710*/  IMAD.X R13, RZ, RZ, R17, P0 ;  /* 0x000000ffff0d7224 */ /* 0x000fc800000e0611 */
[----:B------:R-:W-:-:S04]  /*0720*/  IMAD.WIDE.U32 R6, R13, R14, RZ ;  /* 0x0000000e0d067225 */ /* 0x000fc800078e00ff */
[----:B------:R-:W-:-:S04]  /*0730*/  IMAD.WIDE.U32 R8, P0, R11, R15, R6 ;  /* 0x0000000f0b087225 */ /* 0x000fc80007800006 */
[----:B------:R-:W-:-:S04]  /*0740*/  IMAD.WIDE.U32 R6, R11, R14, RZ ;  /* 0x0000000e0b067225 */ /* 0x000fc800078e00ff */
[----:B------:R-:W-:Y:S01]  /*0750*/  IMAD.X R11, RZ, RZ, RZ, P0 ;  /* 0x000000ffff0b7224 */ /* 0x000fe200000e06ff */
[----:B------:R-:W-:Y:S01]  /*0760*/  IADD3 RZ, P0, R7, R8, RZ ;  /* 0x0000000807ff7210 */ /* 0x000fe20007f1e0ff */
[----:B------:R-:W-:-:S04]  /*0770*/  IMAD.MOV.U32 R10, RZ, RZ, R9 ;  /* 0x000000ffff0a7224 */ /* 0x000fc800078e0009 */
[----:B------:R-:W-:-:S08]  /*0780*/  IMAD.WIDE.U32.X R6, R13, R15, R10, P0 ;  /* 0x0000000f0d067225 */ /* 0x000fd000000e040a */
.L_x_5:
[-CC-:B------:R-:W-:Y:S01]  /*0790*/  SHF.R.U64 R25, R6, R0.reuse, R7.reuse ;  /* 0x0000000006197219 */ /* 0x180fe20000001207 */
[----:B------:R-:W0:Y:S01]  /*07a0*/  LDC R10, c[0x0][0x618] ;  /* 0x00018600ff0a7b82 */ /* 0x000e220000000800 */
[----:B------:R-:W-:Y:S01]  /*07b0*/  SHF.R.U32.HI R5, RZ, R0, R7 ;  /* 0x00000000ff057219 */ /* 0x000fe20000011607 */
[----:B------:R-:W-:Y:S01]  /*07c0*/  ULDC UR4, c[0x0][0x150] ;  /* 0x0000540000047ab9 */ /* 0x000fe20000000800 */
[----:B------:R-:W-:Y:S02]  /*07d0*/  IADD3 R9, P0, RZ, -R25, RZ ;  /* 0x80000019ff097210 */ /* 0x000fe40007f1e0ff */
[----:B------:R-:W-:-:S03]  /*07e0*/  I2FP.F32.U32 R0, R4 ;  /* 0x0000000400007245 */ /* 0x000fc60000201000 */
[----:B------:R-:W1:Y:S01]  /*07f0*/  LDC.64 R26, c[0x0][0x640] ;  /* 0x00019000ff1a7b82 */ /* 0x000e620000000a00 */
[----:B------:R-:W-:Y:S02]  /*0800*/  IMAD.X R11, RZ, RZ, ~R5, P0 ;  /* 0x000000ffff0b7224 */ /* 0x000fe400000e0e05 */
[----:B------:R-:W-:Y:S01]  /*0810*/  FMUL R0, R0, UR4 ;  /* 0x0000000400007c20 */ /* 0x000fe20008400000 */
[----:B------:R-:W-:Y:S01]  /*0820*/  IMAD.WIDE.U32 R6, R9, R20, R16 ;  /* 0x0000001409067225 */ /* 0x000fe200078e0010 */
[----:B------:R-:W-:-:S03]  /*0830*/  ULDC UR4, c[0x0][0x154] ;  /* 0x0000550000047ab9 */ /* 0x000fc60000000800 */
[----:B------:R-:W-:Y:S01]  /*0840*/  IMAD R8, R11, R20, RZ ;  /* 0x000000140b087224 */ /* 0x000fe200078e02ff */
[----:B------:R-:W2:Y:S01]  /*0850*/  LDC R5, c[0x0][0x144] ;  /* 0x00005100ff057b82 */ /* 0x000ea20000000800 */
[----:B------:R-:W3:Y:S02]  /*0860*/  F2I.U32.TRUNC.NTZ R0, R0 ;  /* 0x0000000000007305 */ /* 0x000ee4000020f000 */
[----:B------:R-:W-:-:S04]  /*0870*/  IMAD R9, R9, R21, R8 ;  /* 0x0000001509097224 */ /* 0x000fc800078e0208 */
[----:B------:R-:W-:Y:S01]  /*0880*/  IMAD.IADD R7, R7, 0x1, R9 ;  /* 0x0000000107077824 */ /* 0x000fe200078e0209 */
[----:B------:R-:W4:Y:S01]  /*0890*/  LDC R12, c[0x0][0x608] ;  /* 0x00018200ff0c7b82 */ /* 0x000f220000000800 */
[----:B------:R-:W-:-:S03]  /*08a0*/  IMAD.MOV.U32 R9, RZ, RZ, -0x1 ;  /* 0xffffffffff097424 */ /* 0x000fc600078e00ff */
[-CC-:B0-----:R-:W-:Y:S02]  /*08b0*/  SHF.R.U64 R20, R6, R10.reuse, R7.reuse ;  /* 0x0000000a06147219 */ /* 0x181fe40000001207 */
[----:B------:R-:W-:Y:S02]  /*08c0*/  I2FP.F32.U32 R6, R3 ;  /* 0x0000000300067245 */ /* 0x000fe40000201000 */
[----:B------:R-:W0:Y:S01]  /*08d0*/  LDC R24, c[0x0][0x658] ;  /* 0x00019600ff187b82 */ /* 0x000e220000000800 */
[----:B-1----:R-:W-:Y:S01]  /*08e0*/  ISETP.NE.U32.AND P0, PT, R26, RZ, PT ;  /* 0x000000ff1a00720c */ /* 0x002fe20003f05070 */
[----:B---3--:R-:W-:Y:S01]  /*08f0*/  IMAD.MOV R8, RZ, RZ, -R0 ;  /* 0x000000ffff087224 */ /* 0x008fe200078e0a00 */
[----:B------:R-:W-:Y:S01]  /*0900*/  SHF.R.U32.HI R7, RZ, R10, R7 ;  /* 0x0000000aff077219 */ /* 0x000fe20000011607 */
[----:B------:R-:W-:Y:S01]  /*0910*/  FMUL R6, R6, UR4 ;  /* 0x0000000406067c20 */ /* 0x000fe20008400000 */
[----:B------:R-:W-:-:S03]  /*0920*/  ISETP.NE.AND.EX P0, PT, R27, RZ, PT, P0 ;  /* 0x000000ff1b00720c */ /* 0x000fc60003f05300 */
[----:B------:R-:W1:Y:S01]  /*0930*/  LDC R14, c[0x0][0x148] ;  /* 0x00005200ff0e7b82 */ /* 0x000e620000000800 */
[----:B--2---:R-:W-:-:S07]  /*0940*/  IMAD R0, R5, R8, R4 ;  /* 0x0000000805007224 */ /* 0x004fce00078e0204 */
[----:B------:R-:W2:Y:S01]  /*0950*/  LDC R22, c[0x0][0x600] ;  /* 0x00018000ff167b82 */ /* 0x000ea20000000800 */
[-CC-:B----4-:R-:W-:Y:S02]  /*0960*/  SHF.R.U64 R28, R20, R12.reuse, R7.reuse ;  /* 0x0000000c141c7219 */ /* 0x190fe40000001207 */
[----:B------:R-:W-:Y:S01]  /*0970*/  SHF.R.U32.HI R5, RZ, R12, R7 ;  /* 0x0000000cff057219 */ /* 0x000fe20000011607 */
[----:B------:R-:W-:Y:S01]  /*0980*/  IMAD.MOV.U32 R7, RZ, RZ, 0x1 ;  /* 0x00000001ff077424 */ /* 0x000fe200078e00ff */
[----:B------:R3:W4:Y:S03]  /*0990*/  F2I.U32.TRUNC.NTZ R12, R6 ;  /* 0x00000006000c7305 */ /* 0x000726000020f000 */
[----:B------:R-:W1:Y:S01]  /*09a0*/  LDC R15, c[0x0][0x648] ;  /* 0x00019200ff0f7b82 */ /* 0x000e620000000800 */
[-C--:B0-----:R-:W-:Y:S02]  /*09b0*/  SHF.L.U32 R4, R9, R24.reuse, RZ ;  /* 0x0000001809047219 */ /* 0x081fe400000006ff */
[----:B------:R-:W-:-:S02]  /*09c0*/  SHF.R.U64 R30, R28, R24, R5 ;  /* 0x000000181c1e7219 */ /* 0x000fc40000001205 */
[----:B------:R-:W-:Y:S02]  /*09d0*/  LOP3.LUT R11, RZ, R4, RZ, 0x33, !PT ;  /* 0x00000004ff0b7212 */ /* 0x000fe400078e33ff */
[-C--:B------:R-:W-:Y:S01]  /*09e0*/  SHF.R.U32.HI R5, RZ, R24.reuse, R5 ;  /* 0x00000018ff057219 */ /* 0x080fe20000011605 */
[----:B------:R-:W0:Y:S01]  /*09f0*/  LDC R21, c[0x0][0x638] ;  /* 0x00018e00ff157b82 */ /* 0x000e220000000800 */
[----:B------:R-:W-:Y:S01]  /*0a00*/  SHF.L.U32 R10, R7, R24, RZ ;  /* 0x00000018070a7219 */ /* 0x000fe200000006ff */
[----:B------:R-:W-:-:S06]  /*0a10*/  IMAD.MOV.U32 R4, RZ, RZ, R30 ;  /* 0x000000ffff047224 */ /* 0x000fcc00078e001e */
[----:B------:R-:W0:Y:S01]  /*0a20*/  LDC R152, c[0x0][0x610] ;  /* 0x00018400ff987b82 */ /* 0x000e220000000800 */
[----:B---34-:R-:W-:Y:S05]  /*0a30*/  @!P0 BRA `(.L_x_6) ;  /* 0x0000000000288947 */ /* 0x018fea0003800000 */
[----:B------:R-:W3:Y:S02]  /*0a40*/  LDC R9, c[0x0][0x64c] ;  /* 0x00019300ff097b82 */ /* 0x000ee40000000800 */
[----:B---3--:R-:W-:-:S05]  /*0a50*/  IADD3 R9, P0, R30, R9, RZ ;  /* 0x000000091e097210 */ /* 0x008fca0007f1e0ff */
        /* <DEDUP_REMOVED lines=8> */
.L_x_6:
[----:B-1----:R-:W-:Y:S01]  /*0ae0*/  SHF.R.U64 R4, R4, R15, R5 ;  /* 0x0000000f04047219 */ /* 0x002fe20000001205 */
[----:B--2---:R-:W-:Y:S01]  /*0af0*/  VIADD R5, R22, 0xffffffff ;  /* 0xffffffff16057836 */ /* 0x004fe20000000000 */
[----:B------:R-:W-:Y:S01]  /*0b00*/  LOP3.LUT R11, R28, R11, RZ, 0xc0, !PT ;  /* 0x0000000b1c0b7212 */ /* 0x000fe200078ec0ff */
[----:B------:R-:W-:Y:S02]  /*0b10*/  IMAD.MOV R12, RZ, RZ, -R12 ;  /* 0x000000ffff0c7224 */ /* 0x000fe400078e0a0c */
[----:B------:R-:W-:Y:S01]  /*0b20*/  IMAD.MOV R6, RZ, RZ, -R4 ;  /* 0x000000ffff067224 */ /* 0x000fe200078e0a04 */
[----:B------:R-:W-:Y:S01]  /*0b30*/  LOP3.LUT R5, R20, R5, RZ, 0xc0, !PT ;  /* 0x0000000514057212 */ /* 0x000fe200078ec0ff */
[----:B------:R-:W-:Y:S02]  /*0b40*/  @P3 IMAD R0, R14, R12, R3 ;  /* 0x0000000c0e003224 */ /* 0x000fe400078e0203 */
[----:B------:R-:W-:Y:S02]  /*0b50*/  IMAD R11, R10, R4, R11 ;  /* 0x000000040a0b7224 */ /* 0x000fe400078e020b */
[----:B0-----:R-:W-:-:S02]  /*0b60*/  IMAD R3, R6, R21, R30 ;  /* 0x0000001506037224 */ /* 0x001fc400078e021e */
[----:B------:R-:W-:Y:S02]  /*0b70*/  IMAD R152, R11, R152, R0 ;  /* 0x000000980b987224 */ /* 0x000fe400078e0200 */
[----:B------:R-:W-:Y:S02]  /*0b80*/  IMAD R3, R3, R22, R5 ;  /* 0x0000001603037224 */ /* 0x000fe400078e0205 */
[----:B------:R-:W-:Y:S02]  /*0b90*/  IMAD.MOV.U32 R0, RZ, RZ, 0x1 ;  /* 0x00000001ff007424 */ /* 0x000fe400078e00ff */
[----:B------:R-:W-:Y:S01]  /*0ba0*/  IMAD.MOV.U32 R22, RZ, RZ, R25 ;  /* 0x000000ffff167224 */ /* 0x000fe200078e0019 */
[----:B------:R-:W-:Y:S02]  /*0bb0*/  SEL R23, R3, R152, !P3 ;  /* 0x0000009803177207 */ /* 0x000fe40005800000 */
[----:B------:R-:W-:-:S07]  /*0bc0*/  SEL R152, R152, R3, !P3 ;  /* 0x0000000398987207 */ /* 0x000fce0005800000 */
.L_x_4:
[----:B------:R-:W-:-:S08]  /*0bd0*/  NOP ;  /* 0x0000000000007918 */ /* 0x000fd00000000000 */
[----:B------:R-:W0:Y:S02]  /*0be0*/  USETMAXREG.TRY_ALLOC.CTAPOOL UP0, 0xe8 ;  /* 0x000000e8000079c8 */ /* 0x000e240008000600 */
[----:B0-----:R-:W-:-:S13]  /*0bf0*/  PLOP3.LUT P0, PT, PT, PT, UP0, 0x80, 0x0 ;  /* 0x000000000000781c */ /* 0x001fda0003f0f008 */
[----:B------:R-:W-:Y:S05]  /*0c00*/  @!P0 BRA `(.L_x_4) ;  /* 0xfffffffc00f08947 */ /* 0x000fea000383ffff */
[----:B------:R-:W-:Y:S01]  /*0c10*/  ULDC.64 UR4, c[0x0][0x598] ;  /* 0x0001660000047ab9 */ /* 0x000fe20000000a00 */
[----:B------:R-:W-:Y:S01]  /*0c20*/  ULDC.64 UR36, c[0x0][0x208] ;  /* 0x0000820000247ab9 */ /* 0x000fe20000000a00 */
[----:B------:R-:W-:-:S04]  /*0c30*/  ISETP.NE.U32.AND P0, PT, RZ, UR4, PT ;  /* 0x00000004ff007c0c */ /* 0x000fc8000bf05070 */
[----:B------:R-:W-:-:S13]  /*0c40*/  ISETP.NE.AND.EX P0, PT, RZ, UR5, PT, P0 ;  /* 0x00000005ff007c0c */ /* 0x000fda000bf05300 */
[----:B------:R-:W-:Y:S05]  /*0c50*/  @!P0 BRA `(.L_x_7) ;  /* 0x00000000001c8947 */ /* 0x000fea0003800000 */
[----:B------:R-:W0:Y:S02]  /*0c60*/  LDC.64 R4, c[0x0][0x598] ;  /* 0x00016600ff047b82 */ /* 0x000e240000000a00 */
[----:B0-----:R-:W2:Y:S02]  /*0c70*/  LDG.E.64 R4, desc[UR36][R4.64] ;  /* 0x0000002404047981 */ /* 0x001ea4000c1e1b00 */
[----:B--2---:R-:W-:-:S04]  /*0c80*/  ISETP.NE.U32.AND P0, PT, R4, RZ, PT ;  /* 0x000000ff0400720c */ /* 0x004fc80003f05070 */
[----:B------:R-:W-:-:S13]  /*0c90*/  ISETP.NE.AND.EX P0, PT, R5, RZ, PT, P0 ;  /* 0x000000ff0500720c */ /* 0x000fda0003f05300 */
[----:B------:R-:W-:Y:S05]  /*0ca0*/  @!P0 BRA `(.L_x_7) ;  /* 0x0000000000088947 */ /* 0x000fea0003800000 */
[----:B------:R0:W5:Y:S01]  /*0cb0*/  LD.E R153, desc[UR36][R4.64] ;  /* 0x0000002404997980 */ /* 0x000162000c101900 */
[----:B------:R-:W-:Y:S05]  /*0cc0*/  BRA `(.L_x_8) ;  /* 0x0000000000247947 */ /* 0x000fea0003800000 */
.L_x_7:
[----:B------:R-:W-:Y:S02]  /*0cd0*/  ULDC.64 UR4, c[0x0][0x588] ;  /* 0x0001620000047ab9 */ /* 0x000fe40000000a00 */
[----:B------:R-:W-:-:S04]  /*0ce0*/  ISETP.NE.U32.AND P0, PT, RZ, UR4, PT ;  /* 0x00000004ff007c0c */ /* 0x000fc8000bf05070 */
[----:B------:R-:W-:-:S13]  /*0cf0*/  ISETP.NE.AND.EX P0, PT, RZ, UR5, PT, P0 ;  /* 0x00000005ff007c0c */ /* 0x000fda000bf05300 */
[----:B------:R-:W-:Y:S05]  /*0d00*/  @!P0 BRA `(.L_x_9) ;  /* 0x00000000000c8947 */ /* 0x000fea0003800000 */
[----:B------:R-:W0:Y:S02]  /*0d10*/  LDC.64 R4, c[0x0][0x588] ;  /* 0x00016200ff047b82 */ /* 0x000e240000000a00 */
[----:B0-----:R1:W5:Y:S01]  /*0d20*/  LDG.E R153, desc[UR36][R4.64] ;  /* 0x0000002404997981 */ /* 0x001362000c1e1900 */
[----:B------:R-:W-:Y:S05]  /*0d30*/  BRA `(.L_x_8) ;  /* 0x0000000000087947 */ /* 0x000fea0003800000 */
.L_x_9:
[----:B------:R-:W-:Y:S02]  /*0d40*/  ULDC UR4, c[0x0][0x580] ;  /* 0x0001600000047ab9 */ /* 0x000fe40000000800 */
[----:B------:R-:W-:-:S07]  /*0d50*/  IMAD.U32 R153, RZ, RZ, UR4 ;  /* 0x00000004ff997e24 */ /* 0x000fce000f8e00ff */
.L_x_8:
[----:B------:R-:W-:Y:S02]  /*0d60*/  ULDC.64 UR4, c[0x0][0x5a0] ;  /* 0x0001680000047ab9 */ /* 0x000fe40000000a00 */
[----:B------:R-:W-:-:S04]  /*0d70*/  ISETP.NE.U32.AND P0, PT, RZ, UR4, PT ;  /* 0x00000004ff007c0c */ /* 0x000fc8000bf05070 */
[----:B------:R-:W-:-:S13]  /*0d80*/  ISETP.NE.AND.EX P0, PT, RZ, UR5, PT, P0 ;  /* 0x00000005ff007c0c */ /* 0x000fda000bf05300 */
[----:B------:R-:W-:Y:S05]  /*0d90*/  @!P0 BRA `(.L_x_10) ;  /* 0x00000000001c8947 */ /* 0x000fea0003800000 */
[----:B01----:R-:W0:Y:S02]  /*0da0*/  LDC.64 R4, c[0x0][0x5a0] ;  /* 0x00016800ff047b82 */ /* 0x003e240000000a00 */
[----:B0-----:R-:W2:Y:S02]  /*0db0*/  LDG.E.64 R4, desc[UR36][R4.64] ;  /* 0x0000002404047981 */ /* 0x001ea4000c1e1b00 */
[----:B--2---:R-:W-:-:S04]  /*0dc0*/  ISETP.NE.U32.AND P0, PT, R4, RZ, PT ;  /* 0x000000ff0400720c */ /* 0x004fc80003f05070 */
[----:B------:R-:W-:-:S13]  /*0dd0*/  ISETP.NE.AND.EX P0, PT, R5, RZ, PT, P0 ;  /* 0x000000ff0500720c */ /* 0x000fda0003f05300 */
[----:B------:R-:W-:Y:S05]  /*0de0*/  @!P0 BRA `(.L_x_10) ;  /* 0x0000000000088947 */ /* 0x000fea0003800000 */
[----:B------:R0:W5:Y:S01]  /*0df0*/  LD.E R154, desc[UR36][R4.64] ;  /* 0x00000024049a7980 */ /* 0x000162000c101900 */
[----:B------:R-:W-:Y:S05]  /*0e00*/  BRA `(.L_x_11) ;  /* 0x0000000000247947 */ /* 0x000fea0003800000 */
.L_x_10:
[----:B------:R-:W-:Y:S02]  /*0e10*/  ULDC.64 UR4, c[0x0][0x590] ;  /* 0x0001640000047ab9 */ /* 0x000fe40000000a00 */
[----:B------:R-:W-:-:S04]  /*0e20*/  ISETP.NE.U32.AND P0, PT, RZ, UR4, PT ;  /* 0x00000004ff007c0c */ /* 0x000fc8000bf05070 */
[----:B------:R-:W-:-:S13]  /*0e30*/  ISETP.NE.AND.EX P0, PT, RZ, UR5, PT, P0 ;  /* 0x00000005ff007c0c */ /* 0x000fda000bf05300 */
[----:B------:R-:W-:Y:S05]  /*0e40*/  @!P0 BRA `(.L_x_12) ;  /* 0x00000000000c8947 */ /* 0x000fea0003800000 */
[----:B------:R-:W2:Y:S02]  /*0e50*/  LDC.64 R154, c[0x0][0x590] ;  /* 0x00016400ff9a7b82 */ /* 0x000ea40000000a00 */
[----:B--2---:R2:W5:Y:S01]  /*0e60*/  LDG.E R154, desc[UR36][R154.64] ;  /* 0x000000249a9a7981 */ /* 0x004562000c1e1900 */
[----:B------:R-:W-:Y:S05]  /*0e70*/  BRA `(.L_x_11) ;  /* 0x0000000000087947 */ /* 0x000fea0003800000 */
.L_x_12:
[----:B------:R-:W-:Y:S02]  /*0e80*/  ULDC UR4, c[0x0][0x584] ;  /* 0x0001610000047ab9 */ /* 0x000fe40000000800 */
[----:B------:R-:W-:-:S07]  /*0e90*/  IMAD.U32 R154, RZ, RZ, UR4 ;  /* 0x00000004ff9a7e24 */ /* 0x000fce000f8e00ff */
.L_x_11:
[----:B------:R-:W-:-:S13]  /*0ea0*/  LOP3.LUT P0, RZ, R0, 0xff, RZ, 0xc0, !PT ;  /* 0x000000ff00ff7812 */ /* 0x000fda000780c0ff */
[----:B------:R-:W-:Y:S05]  /*0eb0*/  @!P0 EXIT ;  /* 0x000000000000894d */ /* 0x000fea0003800000 */
[----:B------:R-:W-:Y:S01]  /*0ec0*/  ULDC UR4, c[0x0][0x28c] ;  /* 0x0000a30000047ab9 */ /* 0x000fe20000000800 */
[----:B------:R-:W-:Y:S01]  /*0ed0*/  UMOV UR38, URZ ;  /* 0x0000003f00267c82 */ /* 0x000fe20008000000 */
[----:B------:R-:W-:Y:S01]  /*0ee0*/  UIADD3 UR4, UR4, 0x7f, URZ ;  /* 0x0000007f04047890 */ /* 0x000fe2000fffe03f */
[----:B------:R-:W-:-:S03]  /*0ef0*/  UMOV UR39, URZ ;  /* 0x0000003f00277c82 */ /* 0x000fc60008000000 */
[----:B------:R-:W-:-:S04]  /*0f00*/  USHF.R.S32.HI UR5, URZ, 0x1f, UR4 ;  /* 0x0000001f3f057899 */ /* 0x000fc80008011404 */
[----:B------:R-:W-:-:S04]  /*0f10*/  ULEA.HI UR5, UR5, UR4, URZ, 0x7 ;  /* 0x0000000405057291 */ /* 0x000fc8000f8f383f */
[----:B------:R-:W-:-:S12]  /*0f20*/  USHF.R.S32.HI UR40, URZ, 0x7, UR5 ;  /* 0x000000073f287899 */ /* 0x000fd80008011405 */
.L_x_290:
[----:B------:R-:W-:Y:S01]  /*0f30*/  LOP3.LUT R0, R18, 0x80, RZ, 0xc0, !PT ;  /* 0x0000008012007812 */ /* 0x000fe200078ec0ff */
[----:B------:R-:W3:Y:S01]  /*0f40*/  S2UR UR7, SR_CgaCtaId ;  /* 0x00000000000779c3 */ /* 0x000ee20000008800 */
[----:B------:R-:W-:Y:S02]  /*0f50*/  UMOV UR6, 0x400 ;  /* 0x0000040000067882 */ /* 0x000fe40000000000 */
[----:B------:R-:W-:-:S06]  /*0f60*/  SHF.R.U32.HI R0, RZ, 0x7, R0 ;  /* 0x00000007ff007819 */ /* 0x000fcc0000011600 */
[----:B----4-:R-:W4:Y:S01]  /*0f70*/  SHFL.IDX PT, R0, R0, RZ, 0x1f ;  /* 0x00001fff00007589 */ /* 0x010f2200000e0000 */
[----:B---3--:R-:W-:Y:S01]  /*0f80*/  ULEA UR6, UR7, UR6, 0x18 ;  /* 0x0000000607067291 */ /* 0x008fe2000f8ec03f */
[----:B----4-:R-:W-:-:S13]  /*0f90*/  R2UR UR4, R0 ;  /* 0x00000000000472ca */ /* 0x010fda00000e0000 */
[----:B------:R-:W-:-:S04]  /*0fa0*/  ULEA.HI UR5, UR4, UR4, URZ, 0x1 ;  /* 0x0000000404057291 */ /* 0x000fc8000f8f083f */
[----:B------:R-:W-:-:S04]  /*0fb0*/  ULOP3.LUT UR5, UR5, 0x7fffe, URZ, 0xc0, !UPT ;  /* 0x0007fffe05057892 */ /* 0x000fc8000f8ec03f */
[----:B------:R-:W-:-:S03]  /*0fc0*/  UIADD3 UR5, UR4, -UR5, URZ ;  /* 0x8000000504057290 */ /* 0x000fc6000fffe03f */
[----:B------:R-:W-:Y:S01]  /*0fd0*/  ULDC UR4, c[0x0][0x28c] ;  /* 0x0000a30000047ab9 */ /* 0x000fe20000000800 */
[----:B------:R-:W-:Y:S01]  /*0fe0*/  ULEA UR5, UR5, UR6, 0xd ;  /* 0x0000000605057291 */ /* 0x000fe2000f8e683f */
[----:B------:R-:W-:-:S03]  /*0ff0*/  ISETP.LT.AND P0, PT, RZ, UR4, PT ;  /* 0x00000004ff007c0c */ /* 0x000fc6000bf01270 */
[----:B------:R-:W-:-:S04]  /*1000*/  UIADD3 UR5, UR5, 0x100, URZ ;  /* 0x0000010005057890 */ /* 0x000fc8000fffe03f */
[----:B------:R-:W-:-:S04]  /*1010*/  USHF.R.U32.HI UR5, URZ, 0x4, UR5 ;  /* 0x000000043f057899 */ /* 0x000fc80008011605 */
[----:B------:R-:W-:-:S04]  /*1020*/  ULOP3.LUT UR5, UR5, 0x3fff, URZ, 0xc0, !UPT ;  /* 0x00003fff05057892 */ /* 0x000fc8000f8ec03f */
[----:B------:R-:W-:Y:S01]  /*1030*/  ULOP3.LUT UR41, UR5, 0x10000, URZ, 0xfc, !UPT ;  /* 0x0001000005297892 */ /* 0x000fe2000f8efc3f */
[----:B01----:R-:W-:Y:S11]  /*1040*/  @P0 BRA `(.L_x_13) ;  /* 0x0000000000400947 */ /* 0x003ff60003800000 */
[----:B------:R-:W-:Y:S01]  /*1050*/  MOV R0, 0x0 ;  /* 0x0000000000007802 */ /* 0x000fe20000000f00 */
[----:B------:R-:W-:Y:S01]  /*1060*/  ULDC.64 UR4, c[0x4][0x68] ;  /* 0x01001a0000047ab9 */ /* 0x000fe20000000a00 */
[----:B------:R-:W-:Y:S01]  /*1070*/  ULDC.64 UR6, c[0x4][0x8] ;  /* 0x0100020000067ab9 */ /* 0x000fe20000000a00 */
[----:B01----:R-:W-:Y:S01]  /*1080*/  IMAD.U32 R4, RZ, RZ, UR4 ;  /* 0x00000004ff047e24 */ /* 0x003fe2000f8e00ff */
[----:B------:R0:W1:Y:S01]  /*1090*/  LDC.64 R14, c[0x4][R0] ;  /* 0x01000000000e7b82 */ /* 0x0000620000000a00 */
[----:B------:R-:W-:Y:S01]  /*10a0*/  IMAD.U32 R5, RZ, RZ, UR5 ;  /* 0x00000005ff057e24 */ /* 0x000fe2000f8e00ff */
[----:B------:R-:W-:Y:S01]  /*10b0*/  ULDC.64 UR4, c[0x4][0x70] ;  /* 0x01001c0000047ab9 */ /* 0x000fe20000000a00 */
[----:B------:R-:W-:Y:S02]  /*10c0*/  IMAD.U32 R10, RZ, RZ, UR6 ;  /* 0x00000006ff0a7e24 */ /* 0x000fe4000f8e00ff */
[----:B------:R-:W-:Y:S02]  /*10d0*/  IMAD.U32 R6, RZ, RZ, UR4 ;  /* 0x00000004ff067e24 */ /* 0x000fe4000f8e00ff */
[----:B------:R-:W-:-:S02]  /*10e0*/  IMAD.U32 R7, RZ, RZ, UR5 ;  /* 0x00000005ff077e24 */ /* 0x000fc4000f8e00ff */
[----:B------:R-:W-:Y:S02]  /*10f0*/  IMAD.U32 R11, RZ, RZ, UR7 ;  /* 0x00000007ff0b7e24 */ /* 0x000fe4000f8e00ff */
[----:B------:R-:W-:Y:S02]  /*1100*/  IMAD.MOV.U32 R8, RZ, RZ, 0x1e1 ;  /* 0x000001e1ff087424 */ /* 0x000fe400078e00ff */
[----:B------:R-:W-:Y:S02]  /*1110*/  IMAD.MOV.U32 R12, RZ, RZ, 0x1 ;  /* 0x00000001ff0c7424 */ /* 0x000fe400078e00ff */
[----:B0-----:R-:W-:-:S07]  /*1120*/  IMAD.MOV.U32 R13, RZ, RZ, RZ ;  /* 0x000000ffff0d7224 */ /* 0x001fce00078e00ff */
[----:B------:R-:W-:-:S07]  /*1130*/  LEPC R20, `(.L_x_13) ;  /* 0x000000001014794e */ /* 0x000fce0000000000 */
[----:B-12--5:R-:W-:Y:S05]  /*1140*/  CALL.ABS.NOINC R14 ;  /* 0x000000000e007343 */ /* 0x026fea0003c00000 */
.L_x_13:
[----:B------:R-:W-:-:S04]  /*1150*/  LOP3.LUT R0, R19, 0x1, RZ, 0xfc, !PT ;  /* 0x0000000113007812 */ /* 0x000fc800078efcff */
[----:B------:R-:W-:-:S13]  /*1160*/  ISETP.NE.AND P0, PT, R0, 0x3, PT ;  /* 0x000000030000780c */ /* 0x000fda0003f05270 */
[----:B------:R-:W-:Y:S05]  /*1170*/  @!P0 BRA `(.L_x_14) ;  /* 0x0000000000048947 */ /* 0x000fea0003800000 */
[----:B------:R-:W-:Y:S01]  /*1180*/  BPT.TRAP 0x1 ;  /* 0x000000040000795c */ /* 0x000fe20000300000 */
.L_x_14:
[----:B------:R-:W3:Y:S01]  /*1190*/  S2UR UR5, SR_CgaCtaId ;  /* 0x00000000000579c3 */ /* 0x000ee20000008800 */
[----:B------:R-:W-:Y:S01]  /*11a0*/  UMOV UR4, 0x400 ;  /* 0x0000040000047882 */ /* 0x000fe20000000000 */
[----:B------:R-:W-:Y:S02]  /*11b0*/  IMAD.U32 R0, RZ, RZ, UR38 ;  /* 0x00000026ff007e24 */ /* 0x000fe4000f8e00ff */
[----:B------:R-:W-:-:S03]  /*11c0*/  IMAD.U32 R3, RZ, RZ, UR39 ;  /* 0x00000027ff037e24 */ /* 0x000fc6000f8e00ff */
[----:B------:R-:W-:Y:S01]  /*11d0*/  SHF.L.U32 R0, R0, 0x1f, RZ ;  /* 0x0000001f00007819 */ /* 0x000fe200000006ff */
[----:B---3--:R-:W-:-:S06]  /*11e0*/  ULEA UR4, UR5, UR4, 0x18 ;  /* 0x0000000405047291 */ /* 0x008fcc000f8ec03f */
[----:B------:R-:W-:-:S04]  /*11f0*/  IMAD.U32 R6, RZ, RZ, UR4 ;  /* 0x00000004ff067e24 */ /* 0x000fc8000f8e00ff */
[----:B------:R-:W-:-:S04]  /*1200*/  IMAD R3, R3, 0x8, R6 ;  /* 0x0000000803037824 */ /* 0x000fc800078e0206 */
[----:B------:R3:W4:Y:S01]  /*1210*/  SYNCS.PHASECHK.TRANS64.TRYWAIT P1, [R3+URZ], R0 ;  /* 0x00000000030075a7 */ /* 0x000722000802017f */
[----:B------:R-:W-:Y:S05]  /*1220*/  @!P0 BRA `(.L_x_15) ;  /* 0x0000000000048947 */ /* 0x000fea0003800000 */
[----:B------:R-:W-:Y:S01]  /*1230*/  BPT.TRAP 0x1 ;  /* 0x000000040000795c */ /* 0x000fe20000300000 */
.L_x_15:
[----:B----4-:R-:W-:Y:S05]  /*1240*/  @P1 BRA `(.L_x_16) ;  /* 0x0000000000081947 */ /* 0x010fea0003800000 */
[----:B------:R-:W4:Y:S02]  /*1250*/  SYNCS.PHASECHK.TRANS64.TRYWAIT P1, [R3+URZ], R0 ;  /* 0x00000000030075a7 */ /* 0x000f24000802017f */
[----:B----4-:R-:W-:Y:S05]  /*1260*/  @!P1 BRA `(.L_x_17) ;  /* 0x0000008c00889947 */ /* 0x010fea0003800000 */
.L_x_16:
[----:B------:R-:W-:-:S04]  /*1270*/  UISETP.LT.AND UP0, UPT, UR40, 0x1, UPT ;  /* 0x000000012800788c */ /* 0x000fc8000bf01270 */
[----:B------:R-:W-:-:S06]  /*1280*/  USEL UR4, UR40, 0x1, UP0 ;  /* 0x0000000128047887 */ /* 0x000fcc0008000000 */
[----:B---34-:R-:W-:Y:S01]  /*1290*/  IMAD.U32 R0, RZ, RZ, UR4 ;  /* 0x00000004ff007e24 */ /* 0x018fe2000f8e00ff */
[----:B------:R-:W-:Y:S05]  /*12a0*/  WARPSYNC.ALL ;  /* 0x0000000000007948 */ /* 0x000fea0003800000 */
[----:B------:R-:W-:-:S04]  /*12b0*/  IADD3 R0, -R0, UR40, RZ ;  /* 0x0000002800007c10 */ /* 0x000fc8000fffe1ff */
[----:B------:R-:W-:Y:S02]  /*12c0*/  ISETP.GE.AND P1, PT, R0, 0x1, PT ;  /* 0x000000010000780c */ /* 0x000fe40003f26270 */
[----:B------:R-:W-:Y:S01]  /*12d0*/  R2UR UR4, R6 ;  /* 0x00000000060472ca */ /* 0x000fe200000e0000 */
[----:B------:R-:W-:Y:S01]  /*12e0*/  ULEA UR5, UR39, UR41, 0xb ;  /* 0x0000002927057291 */ /* 0x000fe2000f8e583f */
[----:B------:R-:W-:Y:S01]  /*12f0*/  WARPGROUP.ARRIVE ;  /* 0x00000000000079c5 */ /* 0x000fe20000000000 */
[----:B------:R-:W-:Y:S01]  /*1300*/  UMOV UR9, 0x40000040 ;  /* 0x4000004000097882 */ /* 0x000fe20000000000 */
[----:B------:R-:W-:-:S04]  /*1310*/  UMOV UR11, 0x40000040 ;  /* 0x40000040000b7882 */ /* 0x000fc80000000000 */
[----:B------:R-:W-:-:S05]  /*1320*/  UMOV UR8, UR5 ;  /* 0x0000000500087c82 */ /* 0x000fca0008000000 */
[----:B------:R-:W-:-:S04]  /*1330*/  UIADD3 UR4, UR4, 0x20100, URZ ;  /* 0x0002010004047890 */ /* 0x000fc8000fffe03f */
[----:B------:R-:W-:-:S04]  /*1340*/  USHF.R.U32.HI UR4, URZ, 0x4, UR4 ;  /* 0x000000043f047899 */ /* 0x000fc80008011604 */
[----:B------:R-:W-:-:S04]  /*1350*/  ULOP3.LUT UR4, UR4, 0x3fff, URZ, 0xc0, !UPT ;  /* 0x00003fff04047892 */ /* 0x000fc8000f8ec03f */
[----:B------:R-:W-:-:S04]  /*1360*/  ULOP3.LUT UR4, UR4, 0x10000, URZ, 0xfc, !UPT ;  /* 0x0001000004047892 */ /* 0x000fc8000f8efc3f */
[----:B------:R-:W-:-:S07]  /*1370*/  ULEA UR6, UR39, UR4, 0xa ;  /* 0x0000000427067291 */ /* 0x000fce000f8e503f */
[----:B------:R-:W-:Y:S02]  /*1380*/  UMOV UR10, UR6 ;  /* 0x00000006000a7c82 */ /* 0x000fe40008000000 */
[----:B------:R-:W-:Y:S01]  /*1390*/  IGMMA.64x128x32.S8.S8 R88, gdesc[UR8], RZ, !UPT, gsb0 ;  /* 0x03600000085879f1 */ /* 0x000fe2000c0410ff */
[----:B------:R-:W-:Y:S01]  /*13a0*/  UIADD3 UR8, UR5, 0x400, URZ ;  /* 0x0000040005087890 */ /* 0x000fe2000fffe03f */
[----:B------:R-:W-:Y:S01]  /*13b0*/  UMOV UR9, 0x40000040 ;  /* 0x4000004000097882 */ /* 0x000fe20000000000 */
[----:B------:R-:W-:Y:S02]  /*13c0*/  WARPGROUP.DEPBAR.LE gsb0, 0x0 ;  /* 0x00008000000079c5 */ /* 0x000fe40000010000 */
[----:B------:R-:W-:-:S06]  /*13d0*/  WARPGROUP.ARRIVE ;  /* 0x00000000000079c5 */ /* 0x000fcc0000000000 */
[----:B------:R-:W-:Y:S01]  /*13e0*/  IGMMA.64x128x32.S8.S8 R24, gdesc[UR8], RZ, !UPT, gsb0 ;  /* 0x03600000081879f1 */ /* 0x000fe2000c0410ff */
[----:B------:R-:W-:Y:S02]  /*13f0*/  UIADD3 UR8, UR5, 0x2, URZ ;  /* 0x0000000205087890 */ /* 0x000fe4000fffe03f */
[----:B------:R-:W-:Y:S01]  /*1400*/  UIADD3 UR10, UR6, 0x2, URZ ;  /* 0x00000002060a7890 */ /* 0x000fe2000fffe03f */
[----:B------:R-:W-:Y:S01]  /*1410*/  UMOV UR9, 0x40000040 ;  /* 0x4000004000097882 */ /* 0x000fe20000000000 */
[----:B------:R-:W-:Y:S01]  /*1420*/  UMOV UR11, 0x40000040 ;  /* 0x40000040000b7882 */ /* 0x000fe20000000000 */
[----:B------:R-:W-:Y:S02]  /*1430*/  WARPGROUP.DEPBAR.LE gsb0, 0x0 ;  /* 0x00008000000079c5 */ /* 0x000fe40000010000 */
[----:B------:R-:W-:-:S06]  /*1440*/  WARPGROUP.ARRIVE ;  /* 0x00000000000079c5 */ /* 0x000fcc0000000000 */
[----:B------:R-:W-:Y:S01]  /*1450*/  IGMMA.64x128x32.S8.S8 R88, gdesc[UR8], R88, gsb0 ;  /* 0x03600000085879f1 */ /* 0x000fe20008041058 */
[----:B------:R-:W-:Y:S01]  /*1460*/  UIADD3 UR8, UR5, 0x402, URZ ;  /* 0x0000040205087890 */ /* 0x000fe2000fffe03f */
[----:B------:R-:W-:Y:S01]  /*1470*/  UMOV UR9, 0x40000040 ;  /* 0x4000004000097882 */ /* 0x000fe20000000000 */
[----:B------:R-:W-:Y:S02]  /*1480*/  WARPGROUP.DEPBAR.LE gsb0, 0x0 ;  /* 0x00008000000079c5 */ /* 0x000fe40000010000 */
[----:B------:R-:W-:-:S06]  /*1490*/  WARPGROUP.ARRIVE ;  /* 0x00000000000079c5 */ /* 0x000fcc0000000000 */
[----:B------:R-:W-:Y:S01]  /*14a0*/  IGMMA.64x128x32.S8.S8 R24, gdesc[UR8], R24, gsb0 ;  /* 0x03600000081879f1 */ /* 0x000fe20008041018 */
        /* <DEDUP_REMOVED lines=23> */
[----:B------:R-:W-:Y:S03]  /*1620*/  IGMMA.64x128x32.S8.S8 R24, gdesc[UR8], R24, gsb0 ;  /* 0x03600000081879f1 */ /* 0x000fe60008041018 */
[----:B------:R-:W-:Y:S02]  /*1630*/  WARPGROUP.DEPBAR.LE gsb0, 0x0 ;  /* 0x00008000000079c5 */ /* 0x000fe40000010000 */
[----:B------:R-:W-:Y:S05]  /*1640*/  @!P1 BRA `(.L_x_18) ;  /* 0x0000000400709947 */ /* 0x000fea0003800000 */
[----:B------:R-:W-:Y:S02]  /*1650*/  UIADD3 UR5, UR39, 0x1, URZ ;  /* 0x0000000127057890 */ /* 0x000fe4000fffe03f */
[----:B------:R-:W-:Y:S02]  /*1660*/  IMAD.U32 R3, RZ, RZ, UR39 ;  /* 0x00000027ff037e24 */ /* 0x000fe4000f8e00ff */
[----:B------:R-:W-:-:S04]  /*1670*/  UISETP.NE.AND UP0, UPT, UR5, 0x4, UPT ;  /* 0x000000040500788c */ /* 0x000fc8000bf05270 */
[----:B------:R-:W-:Y:S02]  /*1680*/  USEL UR6, URZ, 0x1, UP0 ;  /* 0x000000013f067887 */ /* 0x000fe40008000000 */
[----:B------:R-:W-:Y:S02]  /*1690*/  USEL UR5, UR5, URZ, UP0 ;  /* 0x0000003f05057287 */ /* 0x000fe40008000000 */
[----:B------:R-:W-:-:S06]  /*16a0*/  ULOP3.LUT UR6, UR38, UR6, URZ, 0x3c, !UPT ;  /* 0x0000000626067292 */ /* 0x000fcc000f8e3c3f */
[----:B------:R-:W-:-:S07]  /*16b0*/  IMAD.U32 R7, RZ, RZ, UR6 ;  /* 0x00000006ff077e24 */ /* 0x000fce000f8e00ff */
.L_x_25:
[----:B------:R-:W-:Y:S05]  /*16c0*/  @!P0 BRA `(.L_x_19) ;  /* 0x0000000000048947 */ /* 0x000fea0003800000 */
[----:B------:R-:W-:Y:S01]  /*16d0*/  BPT.TRAP 0x1 ;  /* 0x000000040000795c */ /* 0x000fe20000300000 */
.L_x_19:
[----:B------:R-:W3:Y:S01]  /*16e0*/  S2UR UR7, SR_CgaCtaId ;  /* 0x00000000000779c3 */ /* 0x000ee20000008800 */
[----:B------:R-:W-:Y:S01]  /*16f0*/  UMOV UR6, 0x400 ;  /* 0x0000040000067882 */ /* 0x000fe20000000000 */
[----:B01----:R-:W-:Y:S01]  /*1700*/  IMAD.U32 R5, RZ, RZ, UR5 ;  /* 0x00000005ff057e24 */ /* 0x003fe2000f8e00ff */
[----:B------:R-:W-:Y:S01]  /*1710*/  SHF.L.U32 R4, R7, 0x1f, RZ ;  /* 0x0000001f07047819 */ /* 0x000fe200000006ff */
[----:B---3--:R-:W-:-:S06]  /*1720*/  ULEA UR6, UR7, UR6, 0x18 ;  /* 0x0000000607067291 */ /* 0x008fcc000f8ec03f */
[----:B------:R-:W-:-:S04]  /*1730*/  IMAD.U32 R6, RZ, RZ, UR6 ;  /* 0x00000006ff067e24 */ /* 0x000fc8000f8e00ff */
[----:B------:R-:W-:-:S04]  /*1740*/  IMAD R5, R5, 0x8, R6 ;  /* 0x0000000805057824 */ /* 0x000fc800078e0206 */
[----:B------:R0:W1:Y:S01]  /*1750*/  SYNCS.PHASECHK.TRANS64.TRYWAIT P1, [R5+URZ], R4 ;  /* 0x00000004050075a7 */ /* 0x000062000802017f */
[----:B------:R-:W-:Y:S05]  /*1760*/  @!P0 BRA `(.L_x_20) ;  /* 0x0000000000048947 */ /* 0x000fea0003800000 */
[----:B------:R-:W-:Y:S01]  /*1770*/  BPT.TRAP 0x1 ;  /* 0x000000040000795c */ /* 0x000fe20000300000 */
.L_x_20:
[----:B-1----:R-:W-:Y:S05]  /*1780*/  @P1 BRA `(.L_x_21) ;  /* 0x0000000000081947 */ /* 0x002fea0003800000 */
[----:B------:R-:W1:Y:S02]  /*1790*/  SYNCS.PHASECHK.TRANS64.TRYWAIT P1, [R5+URZ], R4 ;  /* 0x00000004050075a7 */ /* 0x000e64000802017f */
[----:B-1----:R-:W-:Y:S05]  /*17a0*/  @!P1 BRA `(.L_x_22) ;  /* 0x00000088004c9947 */ /* 0x002fea0003800000 */
.L_x_21:
[----:B------:R-:W-:Y:S01]  /*17b0*/  ULEA UR6, UR5, UR41, 0xb ;  /* 0x0000002905067291 */ /* 0x000fe2000f8e583f */
[----:B------:R-:W-:Y:S01]  /*17c0*/  WARPGROUP.ARRIVE ;  /* 0x00000000000079c5 */ /* 0x000fe20000000000 */
[----:B------:R-:W-:Y:S01]  /*17d0*/  ULEA UR7, UR5, UR4, 0xa ;  /* 0x0000000405077291 */ /* 0x000fe2000f8e503f */
[----:B------:R-:W-:Y:S01]  /*17e0*/  UMOV UR9, 0x40000040 ;  /* 0x4000004000097882 */ /* 0x000fe20000000000 */
[----:B------:R-:W-:-:S03]  /*17f0*/  UMOV UR11, 0x40000040 ;  /* 0x40000040000b7882 */ /* 0x000fc60000000000 */
[----:B------:R-:W-:Y:S02]  /*1800*/  UMOV UR8, UR6 ;  /* 0x0000000600087c82 */ /* 0x000fe40008000000 */
[----:B------:R-:W-:Y:S02]  /*1810*/  UMOV UR10, UR7 ;  /* 0x00000007000a7c82 */ /* 0x000fe40008000000 */
        /* <DEDUP_REMOVED lines=44> */
[----:B------:R-:W-:Y:S01]  /*1ae0*/  BPT.TRAP 0x1 ;  /* 0x000000040000795c */ /* 0x000fe20000300000 */
.L_x_23:
[----:B01----:R-:W-:Y:S01]  /*1af0*/  IMAD R4, R3, 0x8, R6 ;  /* 0x0000000803047824 */ /* 0x003fe200078e0206 */
[----:B------:R-:W-:-:S03]  /*1b00*/  ISETP.GT.U32.AND P1, PT, R19, 0x1, PT ;  /* 0x000000011300780c */ /* 0x000fc60003f24070 */
[----:B------:R-:W-:-:S05]  /*1b10*/  VIADD R4, R4, 0x20 ;  /* 0x0000002004047836 */ /* 0x000fca0000000000 */
[----:B------:R-:W-:-:S04]  /*1b20*/  PRMT R4, RZ, 0x654, R4 ;  /* 0x00000654ff047816 */ /* 0x000fc80000000004 */
[----:B------:R0:W-:Y:S01]  /*1b30*/  SYNCS.ARRIVE.TRANS64.RED.A1T0 RZ, [R4+URZ], RZ ;  /* 0x000000ff04ff79a7 */ /* 0x0001e2000810043f */
[----:B------:R-:W-:Y:S05]  /*1b40*/  @P1 BRA `(.L_x_24) ;  /* 0x0000000000041947 */ /* 0x000fea0003800000 */
[----:B------:R-:W-:Y:S01]  /*1b50*/  BPT.TRAP 0x1 ;  /* 0x000000040000795c */ /* 0x000fe20000300000 */
.L_x_24:
[----:B------:R-:W-:Y:S01]  /*1b60*/  UIADD3 UR5, UR5, 0x1, URZ ;  /* 0x0000000105057890 */ /* 0x000fe2000fffe03f */
[C---:B------:R-:W-:Y:S01]  /*1b70*/  ISETP.GT.AND P2, PT, R0.reuse, 0x1, PT ;  /* 0x000000010000780c */ /* 0x040fe20003f44270 */
[----:B------:R-:W-:Y:S02]  /*1b80*/  VIADD R3, R3, 0x1 ;  /* 0x0000000103037836 */ /* 0x000fe40000000000 */
[----:B------:R-:W-:Y:S01]  /*1b90*/  UISETP.NE.AND UP0, UPT, UR5, 0x4, UPT ;  /* 0x000000040500788c */ /* 0x000fe2000bf05270 */
[----:B------:R-:W-:Y:S02]  /*1ba0*/  VIADD R0, R0, 0xffffffff ;  /* 0xffffffff00007836 */ /* 0x000fe40000000000 */
[C---:B------:R-:W-:Y:S01]  /*1bb0*/  ISETP.NE.AND P1, PT, R3.reuse, 0x4, PT ;  /* 0x000000040300780c */ /* 0x040fe20003f25270 */
[----:B------:R-:W-:Y:S02]  /*1bc0*/  USEL UR6, URZ, 0x1, UP0 ;  /* 0x000000013f067887 */ /* 0x000fe40008000000 */
[----:B------:R-:W-:Y:S01]  /*1bd0*/  USEL UR5, UR5, URZ, UP0 ;  /* 0x0000003f05057287 */ /* 0x000fe20008000000 */
[----:B------:R-:W-:-:S03]  /*1be0*/  SEL R3, R3, RZ, P1 ;  /* 0x000000ff03037207 */ /* 0x000fc60000800000 */
[----:B------:R-:W-:Y:S01]  /*1bf0*/  LOP3.LUT R7, R7, UR6, RZ, 0x3c, !PT ;  /* 0x0000000607077c12 */ /* 0x000fe2000f8e3cff */
[----:B------:R-:W-:Y:S07]  /*1c00*/  @P2 BRA `(.L_x_25) ;  /* 0xfffffff800ac2947 */ /* 0x000fee000383ffff */
.L_x_18:
[----:B------:R-:W3:Y:S02]  /*1c10*/  LDC R0, c[0x0][0x28c] ;  /* 0x0000a300ff007b82 */ /* 0x000ee40000000800 */
[----:B---3--:R-:W-:-:S13]  /*1c20*/  ISETP.GE.AND P1, PT, R0, 0x1, PT ;  /* 0x000000010000780c */ /* 0x008fda0003f26270 */
[----:B------:R-:W-:Y:S05]  /*1c30*/  @!P1 BRA `(.L_x_26) ;  /* 0x0000000000389947 */ /* 0x000fea0003800000 */
[----:B------:R-:W-:Y:S05]  /*1c40*/  @!P0 BRA `(.L_x_27) ;  /* 0x0000000000048947 */ /* 0x000fea0003800000 */
[----:B------:R-:W-:Y:S01]  /*1c50*/  BPT.TRAP 0x1 ;  /* 0x000000040000795c */ /* 0x000fe20000300000 */
.L_x_27:
[----:B------:R-:W-:Y:S01]  /*1c60*/  UISETP.LT.AND UP0, UPT, UR40, 0x1, UPT ;  /* 0x000000012800788c */ /* 0x000fe2000bf01270 */
[----:B------:R-:W-:-:S03]  /*1c70*/  ISETP.GT.U32.AND P0, PT, R19, 0x1, PT ;  /* 0x000000011300780c */ /* 0x000fc60003f04070 */
[----:B------:R-:W-:-:S04]  /*1c80*/  USEL UR4, UR40, 0x1, UP0 ;  /* 0x0000000128047887 */ /* 0x000fc80008000000 */
[----:B------:R-:W-:-:S04]  /*1c90*/  UIADD3 UR4, UR39, UR40, -UR4 ;  /* 0x0000002827047290 */ /* 0x000fc8000fffe804 */
[----:B------:R-:W-:-:S04]  /*1ca0*/  USHF.L.U32 UR4, UR4, 0x3, URZ ;  /* 0x0000000304047899 */ /* 0x000fc8000800063f */
[----:B------:R-:W-:-:S06]  /*1cb0*/  ULOP3.LUT UR4, UR4, 0x18, URZ, 0xc0, !UPT ;  /* 0x0000001804047892 */ /* 0x000fcc000f8ec03f */
[----:B------:R-:W-:-:S05]  /*1cc0*/  IMAD.U32 R3, RZ, RZ, UR4 ;  /* 0x00000004ff037e24 */ /* 0x000fca000f8e00ff */
[----:B------:R-:W-:-:S04]  /*1cd0*/  IADD3 R0, R6, 0x20, R3 ;  /* 0x0000002006007810 */ /* 0x000fc80007ffe003 */
[----:B------:R-:W-:-:S04]  /*1ce0*/  PRMT R0, RZ, 0x654, R0 ;  /* 0x00000654ff007816 */ /* 0x000fc80000000000 */
[----:B------:R3:W-:Y:S01]  /*1cf0*/  SYNCS.ARRIVE.TRANS64.RED.A1T0 RZ, [R0+URZ], RZ ;  /* 0x000000ff00ff79a7 */ /* 0x0007e2000810043f */
[----:B------:R-:W-:Y:S05]  /*1d00*/  @P0 BRA `(.L_x_26) ;  /* 0x0000000000040947 */ /* 0x000fea0003800000 */
[----:B------:R-:W-:Y:S01]  /*1d10*/  BPT.TRAP 0x1 ;  /* 0x000000040000795c */ /* 0x000fe20000300000 */
.L_x_26:
[----:B------:R-:W4:Y:S01]  /*1d20*/  LDC R6, c[0x0][0x288] ;  /* 0x0000a200ff067b82 */ /* 0x000f220000000800 */
[--C-:B---3--:R-:W-:Y:S01]  /*1d30*/  SHF.R.U32.HI R0, RZ, 0x2, R18.reuse ;  /* 0x00000002ff007819 */ /* 0x108fe20000011612 */
[----:B------:R-:W-:Y:S01]  /*1d40*/  UIADD3 UR39, UR40, UR39, URZ ;  /* 0x0000002728277290 */ /* 0x000fe2000fffe03f */
[----:B01----:R-:W-:Y:S01]  /*1d50*/  SHF.R.U32.HI R5, RZ, 0x7, R18 ;  /* 0x00000007ff057819 */ /* 0x003fe20000011612 */
[----:B------:R-:W-:Y:S01]  /*1d60*/  IMAD.SHL.U32 R23, R23, 0x80, RZ ;  /* 0x0000008017177824 */ /* 0x000fe200078e00ff */
[----:B------:R-:W-:Y:S01]  /*1d70*/  LOP3.LUT R3, R0, 0x7, RZ, 0xc0, !PT ;  /* 0x0000000700037812 */ /* 0x000fe200078ec0ff */
[----:B------:R-:W-:Y:S01]  /*1d80*/  USHF.R.U32.HI UR4, URZ, 0x2, UR39 ;  /* 0x000000023f047899 */ /* 0x000fe20008011627 */
[C---:B------:R-:W-:Y:S01]  /*1d90*/  LOP3.LUT R4, R18.reuse, 0x60, RZ, 0xc0, !PT ;  /* 0x0000006012047812 */ /* 0x040fe200078ec0ff */
[----:B------:R-:W-:Y:S01]  /*1da0*/  IMAD.SHL.U32 R14, R18, 0x2, RZ ;  /* 0x00000002120e7824 */ /* 0x000fe200078e00ff */
[----:B------:R-:W-:Y:S01]  /*1db0*/  LOP3.LUT R0, R5, 0x1, RZ, 0xc0, !PT ;  /* 0x0000000105007812 */ /* 0x000fe200078ec0ff */
[----:B------:R-:W-:Y:S01]  /*1dc0*/  ULOP3.LUT UR4, UR4, 0x1, URZ, 0xc0, !UPT ;  /* 0x0000000104047892 */ /* 0x000fe2000f8ec03f */
[----:B------:R-:W-:Y:S01]  /*1dd0*/  SHF.R.U32.HI R8, RZ, 0x1, R4 ;  /* 0x00000001ff087819 */ /* 0x000fe20000011604 */
[----:B------:R-:W-:Y:S01]  /*1de0*/  ULDC UR8, c[0x0][0x284] ;  /* 0x0000a10000087ab9 */ /* 0x000fe20000000800 */
[----:B------:R-:W-:Y:S01]  /*1df0*/  UISETP.GT.U32.AND UP1, UPT, UR39, 0x3, UPT ;  /* 0x000000032700788c */ /* 0x000fe2000bf24070 */
[----:B------:R-:W-:Y:S01]  /*1e00*/  IMAD.SHL.U32 R4, R0, 0x40, RZ ;  /* 0x0000004000047824 */ /* 0x000fe200078e00ff */
[--C-:B------:R-:W-:Y:S01]  /*1e10*/  IADD3 R5, RZ, -R8, -R3.reuse ;  /* 0x80000008ff057210 */ /* 0x100fe20007ffe803 */
[----:B------:R-:W-:Y:S01]  /*1e20*/  UISETP.NE.U32.AND UP0, UPT, UR4, 0x1, UPT ;  /* 0x000000010400788c */ /* 0x000fe2000bf05070 */
[----:B------:R-:W-:Y:S01]  /*1e30*/  SHF.R.S32.HI R160, RZ, 0x1f, R22 ;  /* 0x0000001fffa07819 */ /* 0x000fe20000011416 */
[----:B------:R-:W-:Y:S01]  /*1e40*/  ULDC.64 UR6, c[0x0][0x5d0] ;  /* 0x0001740000067ab9 */ /* 0x000fe20000000a00 */
[----:B------:R-:W-:Y:S01]  /*1e50*/  LOP3.LUT R165, R4, 0x40, R3, 0xe2, !PT ;  /* 0x0000004004a57812 */ /* 0x000fe200078ee203 */
[----:B------:R-:W-:Y:S01]  /*1e60*/  UISETP.LT.U32.AND UP1, UPT, UR40, 0x4, UP1 ;  /* 0x000000042800788c */ /* 0x000fe20008f21070 */
[----:B------:R-:W-:Y:S01]  /*1e70*/  LOP3.LUT R3, R18, 0x3, RZ, 0xc0, !PT ;  /* 0x0000000312037812 */ /* 0x000fe200078ec0ff */
[----:B------:R-:W-:Y:S01]  /*1e80*/  UISETP.GT.U32.AND UP0, UPT, UR40, 0x3, !UP0 ;  /* 0x000000032800788c */ /* 0x000fe2000c704070 */
[C---:B------:R-:W-:Y:S01]  /*1e90*/  LOP3.LUT R14, R23.reuse, 0x6, R14, 0xf8, !PT ;  /* 0x00000006170e7812 */ /* 0x040fe200078ef80e */
[----:B------:R-:W-:Y:S01]  /*1ea0*/  IMAD R7, R160, UR6, RZ ;  /* 0x00000006a0077c24 */ /* 0x000fe2000f8e02ff */
[----:B----4-:R-:W-:Y:S01]  /*1eb0*/  ISETP.GE.AND P0, PT, R23, R6, PT ;  /* 0x000000061700720c */ /* 0x010fe20003f06270 */
[----:B------:R-:W-:Y:S01]  /*1ec0*/  IMAD R10, R3, -0x2, R6 ;  /* 0xfffffffe030a7824 */ /* 0x000fe200078e0206 */
[----:B------:R-:W-:Y:S01]  /*1ed0*/  SHF.R.S32.HI R15, RZ, 0x1f, R14 ;  /* 0x0000001fff0f7819 */ /* 0x000fe2000001140e */
[----:B------:R-:W-:Y:S01]  /*1ee0*/  IMAD.SHL.U32 R3, R152, 0x100, RZ ;  /* 0x0000010098037824 */ /* 0x000fe200078e00ff */
[----:B------:R-:W-:Y:S01]  /*1ef0*/  USEL UR5, URZ, 0x1, !UP1 ;  /* 0x000000013f057887 */ /* 0x000fe2000c800000 */
[----:B------:R-:W-:Y:S01]  /*1f00*/  IMAD R0, R0, -0x40, R5 ;  /* 0xffffffc000007824 */ /* 0x000fe200078e0205 */
[----:B------:R-:W-:Y:S01]  /*1f10*/  USEL UR4, URZ, 0x1, !UP0 ;  /* 0x000000013f047887 */ /* 0x000fe2000c000000 */
[----:B------:R-:W-:Y:S01]  /*1f20*/  IMAD.WIDE R4, R152, 0x100, RZ ;  /* 0x0000010098047825 */ /* 0x000fe200078e02ff */
[C---:B------:R-:W-:Y:S01]  /*1f30*/  ISETP.GE.OR P0, PT, R3.reuse, UR8, P0 ;  /* 0x0000000803007c0c */ /* 0x040fe20008706670 */
[----:B------:R-:W-:Y:S01]  /*1f40*/  ULOP3.LUT UR39, UR39, 0x3, URZ, 0xc0, !UPT ;  /* 0x0000000327277892 */ /* 0x000fe2000f8ec03f */
[----:B------:R-:W-:Y:S01]  /*1f50*/  IADD3 R0, -R3, UR8, R0 ;  /* 0x0000000803007c10 */ /* 0x000fe2000fffe100 */
[C---:B------:R-:W-:Y:S01]  /*1f60*/  IMAD R9, R22.reuse, UR7, R7 ;  /* 0x0000000716097c24 */ /* 0x040fe2000f8e0207 */
[----:B------:R-:W-:Y:S01]  /*1f70*/  ULOP3.LUT UR38, UR4, UR38, UR5, 0x96, !UPT ;  /* 0x0000002604267292 */ /* 0x000fe2000f8e9605 */
[----:B------:R-:W-:Y:S01]  /*1f80*/  IMAD.WIDE.U32 R6, R22, UR6, R14 ;  /* 0x0000000616067c25 */ /* 0x000fe2000f8e000e */
[----:B------:R-:W-:-:S03]  /*1f90*/  LOP3.LUT R165, R4, R165, R8, 0xfe, !PT ;  /* 0x000000a504a57212 */ /* 0x000fc600078efe08 */
[----:B------:R-:W-:Y:S02]  /*1fa0*/  IMAD.IADD R7, R7, 0x1, R9 ;  /* 0x0000000107077824 */ /* 0x000fe400078e0209 */
[----:B------:R-:W-:Y:S02]  /*1fb0*/  IMAD.IADD R3, R10, 0x1, -R23 ;  /* 0x000000010a037824 */ /* 0x000fe400078e0a17 */
[----:B------:R-:W-:Y:S01]  /*1fc0*/  IMAD.MOV.U32 R152, RZ, RZ, -0x1 ;  /* 0xffffffffff987424 */ /* 0x000fe200078e00ff */
[----:B------:R-:W-:Y:S06]  /*1fd0*/  @P0 BRA `(.L_x_28) ;  /* 0x0000006000f40947 */ /* 0x000fec0003800000 */
[----:B------:R-:W0:Y:S01]  /*1fe0*/  LDC.64 R20, c[0x0][0x5c8] ;  /* 0x00017200ff147b82 */ /* 0x000e220000000a00 */
[----:B------:R-:W-:Y:S01]  /*1ff0*/  ULDC.64 UR4, c[0x0][0x5c0] ;  /* 0x0001700000047ab9 */ /* 0x000fe20000000a00 */
[----:B------:R-:W-:Y:S01]  /*2000*/  BSSY B0, `(.L_x_28) ;  /* 0x000063a000007945 */ /* 0x000fe20003800000 */
[-C--:B0-----:R-:W-:Y:S01]  /*2010*/  IMAD R8, R5, R20.reuse, RZ ;  /* 0x0000001405087224 */ /* 0x081fe200078e02ff */
[----:B------:R-:W-:Y:S01]  /*2020*/  SHF.L.U64.HI R13, R20, 0x3, R21 ;  /* 0x00000003140d7819 */ /* 0x000fe20000010215 */
[----:B------:R-:W-:-:S04]  /*2030*/  IMAD.WIDE.U32 R6, R165, R20, R6 ;  /* 0x00000014a5067225 */ /* 0x000fc800078e0006 */
[----:B------:R-:W-:Y:S01]  /*2040*/  IMAD R9, R165, R21, R8 ;  /* 0x00000015a5097224 */ /* 0x000fe200078e0208 */
[----:B------:R-:W-:Y:S01]  /*2050*/  IADD3 R158, P0, R6, UR4, RZ ;  /* 0x00000004069e7c10 */ /* 0x000fe2000ff1e0ff */
[C---:B------:R-:W-:Y:S02]  /*2060*/  IMAD.SHL.U32 R11, R20.reuse, 0x8, RZ ;  /* 0x00000008140b7824 */ /* 0x040fe400078e00ff */
[----:B------:R-:W-:Y:S01]  /*2070*/  IMAD.IADD R9, R7, 0x1, R9 ;  /* 0x0000000107097824 */ /* 0x000fe200078e0209 */
[-C--:B------:R-:W-:Y:S02]  /*2080*/  LEA R6, P2, R20, R158.reuse, 0x7 ;  /* 0x0000009e14067211 */ /* 0x080fe400078438ff */
[----:B------:R-:W-:Y:S02]  /*2090*/  IADD3 R8, P1, R11, R158, RZ ;  /* 0x0000009e0b087210 */ /* 0x000fe40007f3e0ff */
[----:B------:R-:W-:Y:S02]  /*20a0*/  IADD3.X R159, R9, UR5, RZ, P0, !PT ;  /* 0x00000005099f7c10 */ /* 0x000fe400087fe4ff */
[----:B-----5:R-:W-:-:S02]  /*20b0*/  ISETP.NE.AND P0, PT, R154, RZ, PT ;  /* 0x000000ff9a00720c */ /* 0x020fc40003f05270 */
[----:B------:R-:W-:Y:S01]  /*20c0*/  LEA.HI.X R7, R20, R159, R21, 0x7, P2 ;  /* 0x0000009f14077211 */ /* 0x000fe200010f3c15 */
[----:B------:R-:W-:Y:S01]  /*20d0*/  IMAD.X R9, R13, 0x1, R159, P1 ;  /* 0x000000010d097824 */ /* 0x000fe200008e069f */
[----:B------:R-:W-:-:S05]  /*20e0*/  IADD3 R10, P2, R11, R6, RZ ;  /* 0x000000060b0a7210 */ /* 0x000fca0007f5e0ff */
[----:B------:R-:W-:-:S04]  /*20f0*/  IMAD.X R11, R13, 0x1, R7, P2 ;  /* 0x000000010d0b7824 */ /* 0x000fc800010e0607 */
[----:B------:R-:W-:Y:S05]  /*2100*/  @!P0 BRA `(.L_x_29) ;  /* 0x0000004800948947 */ /* 0x000fea0003800000 */
[----:B------:R-:W0:Y:S01]  /*2110*/  LDC.64 R156, c[0x0][0x5b0] ;  /* 0x00016c00ff9c7b82 */ /* 0x000e220000000a00 */
[----:B------:R-:W-:Y:S01]  /*2120*/  ULDC.64 UR4, c[0x0][0x5b8] ;  /* 0x00016e0000047ab9 */ /* 0x000fe20000000a00 */
[----:B------:R-:W-:Y:S01]  /*2130*/  ISETP.GE.AND P0, PT, R0, 0x1, PT ;  /* 0x000000010000780c */ /* 0x000fe20003f06270 */
[----:B------:R-:W-:Y:S01]  /*2140*/  IMAD R21, R160, UR4, RZ ;  /* 0x00000004a0157c24 */ /* 0x000fe2000f8e02ff */
[----:B------:R-:W-:Y:S01]  /*2150*/  BSSY B1, `(.L_x_30) ;  /* 0x0000010000017945 */ /* 0x000fe20003800000 */
[C---:B------:R-:W-:Y:S01]  /*2160*/  IMAD.WIDE.U32 R14, R22.reuse, UR4, R14 ;  /* 0x00000004160e7c25 */ /* 0x040fe2000f8e000e */
[----:B------:R-:W-:Y:S02]  /*2170*/  ISETP.LT.OR P3, PT, R3, 0x1, !P0 ;  /* 0x000000010300780c */ /* 0x000fe40004761670 */
[----:B------:R-:W1:Y:S01]  /*2180*/  LDC.64 R12, c[0x0][0x5a8] ;  /* 0x00016a00ff0c7b82 */ /* 0x000e620000000a00 */
[----:B------:R-:W-:Y:S02]  /*2190*/  IMAD R21, R22, UR5, R21 ;  /* 0x0000000516157c24 */ /* 0x000fe4000f8e0215 */
[----:B------:R-:W-:-:S02]  /*21a0*/  IMAD.MOV.U32 R20, RZ, RZ, R14 ;  /* 0x000000ffff147224 */ /* 0x000fc400078e000e */
[----:B------:R-:W-:Y:S02]  /*21b0*/  IMAD.IADD R21, R15, 0x1, R21 ;  /* 0x000000010f157824 */ /* 0x000fe400078e0215 */
[-C--:B0-----:R-:W-:Y:S01]  /*21c0*/  IMAD R160, R5, R156.reuse, RZ ;  /* 0x0000009c05a07224 */ /* 0x081fe200078e02ff */
[----:B------:R-:W-:Y:S01]  /*21d0*/  SHF.L.U64.HI R161, R156, 0x3, R157 ;  /* 0x000000039ca17819 */ /* 0x000fe2000001029d */
[----:B------:R-:W-:-:S04]  /*21e0*/  IMAD.WIDE.U32 R22, R165, R156, R20 ;  /* 0x0000009ca5167225 */ /* 0x000fc800078e0014 */
[----:B------:R-:W-:Y:S01]  /*21f0*/  IMAD R169, R165, R157, R160 ;  /* 0x0000009da5a97224 */ /* 0x000fe200078e02a0 */
[----:B-1----:R-:W-:Y:S01]  /*2200*/  IADD3 R22, P1, R22, R12, RZ ;  /* 0x0000000c16167210 */ /* 0x002fe20007f3e0ff */
[----:B------:R-:W-:-:S03]  /*2210*/  IMAD.SHL.U32 R160, R156, 0x8, RZ ;  /* 0x000000089ca07824 */ /* 0x000fc600078e00ff */
[----:B------:R-:W-:Y:S01]  /*2220*/  IADD3.X R23, R13, R23, R169, P1, !PT ;  /* 0x000000170d177210 */ /* 0x000fe20000ffe4a9 */
[----:B------:R-:W-:Y:S08]  /*2230*/  @P3 BRA `(.L_x_31) ;  /* 0x0000000000043947 */ /* 0x000ff00003800000 */
[----:B--2---:R0:W5:Y:S02]  /*2240*/  LDG.E.U8 R155, desc[UR36][R22.64] ;  /* 0x00000024169b7981 */ /* 0x004164000c1e1100 */
.L_x_31:
[----:B------:R-:W-:Y:S05]  /*2250*/  BSYNC B1 ;  /* 0x0000000000017941 */ /* 0x000fea0003800000 */
.L_x_30:
[----:B-----5:R-:W-:Y:S01]  /*2260*/  LOP3.LUT R164, R155, 0xffff, RZ, 0xc0, !PT ;  /* 0x0000ffff9ba47812 */ /* 0x020fe200078ec0ff */
[----:B------:R-:W-:Y:S01]  /*2270*/  IMAD.WIDE.U32 R162, R165, R156, R160 ;  /* 0x0000009ca5a27225 */ /* 0x000fe200078e00a0 */
[----:B------:R-:W-:Y:S01]  /*2280*/  ISETP.LT.OR P4, PT, R3, 0x2, !P0 ;  /* 0x000000020300780c */ /* 0x000fe20004781670 */
[----:B------:R-:W-:Y:S01]  /*2290*/  BSSY B1, `(.L_x_32) ;  /* 0x000000e000017945 */ /* 0x000fe20003800000 */
[----:B------:R-:W-:Y:S01]  /*22a0*/  PRMT R167, R164, 0x8880, RZ ;  /* 0x00008880a4a77816 */ /* 0x000fe200000000ff */
[----:B------:R-:W-:Y:S01]  /*22b0*/  IMAD.IADD R163, R169, 0x1, R163 ;  /* 0x00000001a9a37824 */ /* 0x000fe200078e02a3 */
[----:B------:R-:W-:Y:S02]  /*22c0*/  IADD3 R162, P2, P5, R14, R12, R162 ;  /* 0x0000000c0ea27210 */ /* 0x000fe40007d5e0a2 */
[----:B------:R-:W-:Y:S01]  /*22d0*/  ISETP.GE.AND P1, PT, R0, 0x9, PT ;  /* 0x000000090000780c */ /* 0x000fe20003f26270 */
[----:B------:R-:W-:Y:S01]  /*22e0*/  IMAD R164, R167, R154, RZ ;  /* 0x0000009aa7a47224 */ /* 0x000fe200078e02ff */
[----:B------:R-:W-:-:S02]  /*22f0*/  IADD3.X R163, R21, R13, R163, P2, P5 ;  /* 0x0000000d15a37210 */ /* 0x000fc400017ea4a3 */
[----:B------:R-:W-:Y:S01]  /*2300*/  ISETP.LT.OR P2, PT, R3, 0x1, !P1 ;  /* 0x000000010300780c */ /* 0x000fe20004f41670 */
[----:B------:R-:W-:-:S05]  /*2310*/  @!P3 IMAD R167, R88, R153, R164 ;  /* 0x0000009958a7b224 */ /* 0x000fca00078e02a4 */
[----:B------:R1:W-:Y:S01]  /*2320*/  @!P3 STG.E.U8 desc[UR36][R158.64], R167 ;  /* 0x000000a79e00b986 */ /* 0x0003e2000c101124 */
[----:B------:R-:W-:Y:S06]  /*2330*/  @P4 BRA `(.L_x_33) ;  /* 0x00000000000c4947 */ /* 0x000fec0003800000 */
[----:B--2---:R-:W1:Y:S02]  /*2340*/  LDG.E.U8 R155, desc[UR36][R22.64+0x1] ;  /* 0x00000124169b7981 */ /* 0x004e64000c1e1100 */
[----:B-1----:R-:W-:-:S05]  /*2350*/  PRMT R167, R155, 0x8880, RZ ;  /* 0x000088809ba77816 */ /* 0x002fca00000000ff */
[----:B------:R-:W-:-:S07]  /*2360*/  IMAD R164, R167, R154, RZ ;  /* 0x0000009aa7a47224 */ /* 0x000fce00078e02ff */
.L_x_33:
[----:B------:R-:W-:Y:S05]  /*2370*/  BSYNC B1 ;  /* 0x0000000000017941 */ /* 0x000fea0003800000 */
.L_x_32:
[----:B------:R-:W-:Y:S01]  /*2380*/  @!P4 IMAD R89, R89, R153, R164 ;  /* 0x000000995959c224 */ /* 0x000fe200078e02a4 */
[----:B------:R-:W-:Y:S04]  /*2390*/  BSSY B1, `(.L_x_34) ;  /* 0x0000006000017945 */ /* 0x000fe80003800000 */
[----:B------:R3:W-:Y:S01]  /*23a0*/  @!P4 STG.E.U8 desc[UR36][R158.64+0x1], R89 ;  /* 0x000001599e00c986 */ /* 0x0007e2000c101124 */
[----:B------:R-:W-:Y:S05]  /*23b0*/  @P2 BRA `(.L_x_35) ;  /* 0x00000000000c2947 */ /* 0x000fea0003800000 */
[----:B--2---:R-:W3:Y:S02]  /*23c0*/  LDG.E.U8 R155, desc[UR36][R162.64] ;  /* 0x00000024a29b7981 */ /* 0x004ee4000c1e1100 */
[----:B---3--:R-:W-:-:S05]  /*23d0*/  PRMT R89, R155, 0x8880, RZ ;  /* 0x000088809b597816 */ /* 0x008fca00000000ff */
[----:B------:R-:W-:-:S07]  /*23e0*/  IMAD R164, R89, R154, RZ ;  /* 0x0000009a59a47224 */ /* 0x000fce00078e02ff */
.L_x_35:
[----:B------:R-:W-:Y:S05]  /*23f0*/  BSYNC B1 ;  /* 0x0000000000017941 */ /* 0x000fea0003800000 */
.L_x_34:
[C---:B------:R-:W-:Y:S01]  /*2400*/  ISETP.LT.OR P4, PT, R3.reuse, 0x2, !P1 ;  /* 0x000000020300780c */ /* 0x040fe20004f81670 */
[----:B---3--:R-:W-:Y:S01]  /*2410*/  @!P2 IMAD R89, R90, R153, R164 ;  /* 0x000000995a59a224 */ /* 0x008fe200078e02a4 */
[----:B------:R-:W-:Y:S01]  /*2420*/  BSSY B1, `(.L_x_36) ;  /* 0x0000009000017945 */ /* 0x000fe20003800000 */
[C---:B------:R-:W-:Y:S02]  /*2430*/  ISETP.LT.OR P3, PT, R3.reuse, 0x9, !P0 ;  /* 0x000000090300780c */ /* 0x040fe40004761670 */
[C---:B------:R-:W-:Y:S01]  /*2440*/  ISETP.LT.OR P5, PT, R3.reuse, 0xa, !P0 ;  /* 0x0000000a0300780c */ /* 0x040fe200047a1670 */
[----:B------:R3:W-:Y:S01]  /*2450*/  @!P2 STG.E.U8 desc[UR36][R8.64], R89 ;  /* 0x000000590800a986 */ /* 0x0007e2000c101124 */
[----:B------:R-:W-:-:S06]  /*2460*/  ISETP.LT.OR P2, PT, R3, 0x9, !P1 ;  /* 0x000000090300780c */ /* 0x000fcc0004f41670 */
[----:B------:R-:W-:Y:S07]  /*2470*/  @P4 BRA `(.L_x_37) ;  /* 0x00000000000c4947 */ /* 0x000fee0003800000 */
[----:B--2---:R-:W3:Y:S02]  /*2480*/  LDG.E.U8 R155, desc[UR36][R162.64+0x1] ;  /* 0x00000124a29b7981 */ /* 0x004ee4000c1e1100 */
[----:B---3--:R-:W-:-:S05]  /*2490*/  PRMT R89, R155, 0x8880, RZ ;  /* 0x000088809b597816 */ /* 0x008fca00000000ff */
[----:B------:R-:W-:-:S07]  /*24a0*/  IMAD R164, R89, R154, RZ ;  /* 0x0000009a59a47224 */ /* 0x000fce00078e02ff */
.L_x_37:
[----:B------:R-:W-:Y:S05]  /*24b0*/  BSYNC B1 ;  /* 0x0000000000017941 */ /* 0x000fea0003800000 */
.L_x_36:
[----:B------:R-:W-:Y:S01]  /*24c0*/  @!P4 IMAD R91, R91, R153, R164 ;  /* 0x000000995b5bc224 */ /* 0x000fe200078e02a4 */
[----:B------:R-:W-:Y:S04]  /*24d0*/  BSSY B1, `(.L_x_38) ;  /* 0x0000006000017945 */ /* 0x000fe80003800000 */
[----:B------:R4:W-:Y:S01]  /*24e0*/  @!P4 STG.E.U8 desc[UR36][R8.64+0x1], R91 ;  /* 0x0000015b0800c986 */ /* 0x0009e2000c101124 */
[----:B------:R-:W-:Y:S05]  /*24f0*/  @P3 BRA `(.L_x_39) ;  /* 0x00000000000c3947 */ /* 0x000fea0003800000 */
[----:B--2---:R-:W3:Y:S02]  /*2500*/  LDG.E.U8 R155, desc[UR36][R22.64+0x8] ;  /* 0x00000824169b7981 */ /* 0x004ee4000c1e1100 */
[----:B---3--:R-:W-:-:S05]  /*2510*/  PRMT R89, R155, 0x8880, RZ ;  /* 0x000088809b597816 */ /* 0x008fca00000000ff */
[----:B------:R-:W-:-:S07]  /*2520*/  IMAD R164, R89, R154, RZ ;  /* 0x0000009a59a47224 */ /* 0x000fce00078e02ff */
.L_x_39:
[----:B------:R-:W-:Y:S05]  /*2530*/  BSYNC B1 ;  /* 0x0000000000017941 */ /* 0x000fea0003800000 */
.L_x_38:
[----:B---3--:R-:W-:Y:S01]  /*2540*/  @!P3 IMAD R89, R92, R153, R164 ;  /* 0x000000995c59b224 */ /* 0x008fe200078e02a4 */
[----:B------:R-:W-:Y:S04]  /*2550*/  BSSY B1, `(.L_x_40) ;  /* 0x0000006000017945 */ /* 0x000fe80003800000 */
[----:B------:R3:W-:Y:S01]  /*2560*/  @!P3 STG.E.U8 desc[UR36][R158.64+0x8], R89 ;  /* 0x000008599e00b986 */ /* 0x0007e2000c101124 */
[----:B------:R-:W-:Y:S05]  /*2570*/  @P5 BRA `(.L_x_41) ;  /* 0x00000000000c5947 */ /* 0x000fea0003800000 */
[----:B--2---:R-:W3:Y:S02]  /*2580*/  LDG.E.U8 R155, desc[UR36][R22.64+0x9] ;  /* 0x00000924169b7981 */ /* 0x004ee4000c1e1100 */
[----:B---3--:R-:W-:-:S05]  /*2590*/  PRMT R89, R155, 0x8880, RZ ;  /* 0x000088809b597816 */ /* 0x008fca00000000ff */
[----:B------:R-:W-:-:S07]  /*25a0*/  IMAD R164, R89, R154, RZ ;  /* 0x0000009a59a47224 */ /* 0x000fce00078e02ff */
.L_x_41:
[----:B------:R-:W-:Y:S05]  /*25b0*/  BSYNC B1 ;  /* 0x0000000000017941 */ /* 0x000fea0003800000 */
.L_x_40:
[----:B------:R-:W-:Y:S01]  /*25c0*/  @!P5 IMAD R93, R93, R153, R164 ;  /* 0x000000995d5dd224 */ /* 0x000fe200078e02a4 */
[----:B------:R-:W-:Y:S04]  /*25d0*/  BSSY B1, `(.L_x_42) ;  /* 0x0000006000017945 */ /* 0x000fe80003800000 */
[----:B------:R0:W-:Y:S01]  /*25e0*/  @!P5 STG.E.U8 desc[UR36][R158.64+0x9], R93 ;  /* 0x0000095d9e00d986 */ /* 0x0001e2000c101124 */
[----:B------:R-:W-:Y:S05]  /*25f0*/  @P2 BRA `(.L_x_43) ;  /* 0x00000000000c2947 */ /* 0x000fea0003800000 */
[----:B--2---:R-:W3:Y:S02]  /*2600*/  LDG.E.U8 R155, desc[UR36][R162.64+0x8] ;  /* 0x00000824a29b7981 */ /* 0x004ee4000c1e1100 */
[----:B---3--:R-:W-:-:S05]  /*2610*/  PRMT R89, R155, 0x8880, RZ ;  /* 0x000088809b597816 */ /* 0x008fca00000000ff */
[----:B------:R-:W-:-:S07]  /*2620*/  IMAD R164, R89, R154, RZ ;  /* 0x0000009a59a47224 */ /* 0x000fce00078e02ff */
.L_x_43:
[----:B------:R-:W-:Y:S05]  /*2630*/  BSYNC B1 ;  /* 0x0000000000017941 */ /* 0x000fea0003800000 */
.L_x_42:
        /* <DEDUP_REMOVED lines=11> */
.L_x_45:
[----:B------:R-:W-:Y:S05]  /*26f0*/  BSYNC B1 ;  /* 0x0000000000017941 */ /* 0x000fea0003800000 */
.L_x_44:
[----:B------:R-:W-:Y:S01]  /*2700*/  @!P4 IMAD R95, R95, R153, R164 ;  /* 0x000000995f5fc224 */ /* 0x000fe200078e02a4 */
[----:B------:R-:W-:Y:S04]  /*2710*/  BSSY B1, `(.L_x_46) ;  /* 0x0000006000017945 */ /* 0x000fe80003800000 */
[----:B------:R0:W-:Y:S01]  /*2720*/  @!P4 STG.E.U8 desc[UR36][R8.64+0x9], R95 ;  /* 0x0000095f0800c986 */ /* 0x0001e2000c101124 */
[----:B------:R-:W-:Y:S05]  /*2730*/  @P3 BRA `(.L_x_47) ;  /* 0x00000000000c3947 */ /* 0x000fea0003800000 */
[----:B--2---:R-:W3:Y:S02]  /*2740*/  LDG.E.U8 R155, desc[UR36][R22.64+0x10] ;  /* 0x00001024169b7981 */ /* 0x004ee4000c1e1100 */
[----:B---3--:R-:W-:-:S05]  /*2750*/  PRMT R89, R155, 0x8880, RZ ;  /* 0x000088809b597816 */ /* 0x008fca00000000ff */
[----:B------:R-:W-:-:S07]  /*2760*/  IMAD R164, R89, R154, RZ ;  /* 0x0000009a59a47224 */ /* 0x000fce00078e02ff */
.L_x_47:
[----:B------:R-:W-:Y:S05]  /*2770*/  BSYNC B1 ;  /* 0x0000000000017941 */ /* 0x000fea0003800000 */
.L_x_46:
[----:B---3--:R-:W-:Y:S01]  /*2780*/  @!P3 IMAD R89, R96, R153, R164 ;  /* 0x000000996059b224 */ /* 0x008fe200078e02a4 */
[----:B------:R-:W-:Y:S04]  /*2790*/  BSSY B1, `(.L_x_48) ;  /* 0x0000006000017945 */ /* 0x000fe80003800000 */
[----:B------:R3:W-:Y:S01]  /*27a0*/  @!P3 STG.E.U8 desc[UR36][R158.64+0x10], R89 ;  /* 0x000010599e00b986 */ /* 0x0007e2000c101124 */
[----:B------:R-:W-:Y:S05]  /*27b0*/  @P5 BRA `(.L_x_49) ;  /* 0x00000000000c5947 */ /* 0x000fea0003800000 */
[----:B--2---:R-:W3:Y:S02]  /*27c0*/  LDG.E.U8 R155, desc[UR36][R22.64+0x11] ;  /* 0x00001124169b7981 */ /* 0x004ee4000c1e1100 */
[----:B---3--:R-:W-:-:S05]  /*27d0*/  PRMT R89, R155, 0x8880, RZ ;  /* 0x000088809b597816 */ /* 0x008fca00000000ff */
[----:B------:R-:W-:-:S07]  /*27e0*/  IMAD R164, R89, R154, RZ ;  /* 0x0000009a59a47224 */ /* 0x000fce00078e02ff */
.L_x_49:
[----:B------:R-:W-:Y:S05]  /*27f0*/  BSYNC B1 ;  /* 0x0000000000017941 */ /* 0x000fea0003800000 */
.L_x_48:
[----:B------:R-:W-:Y:S01]  /*2800*/  @!P5 IMAD R97, R97, R153, R164 ;  /* 0x000000996161d224 */ /* 0x000fe200078e02a4 */
[----:B------:R-:W-:Y:S04]  /*2810*/  BSSY B1, `(.L_x_50) ;  /* 0x0000006000017945 */ /* 0x000fe80003800000 */
[----:B------:R0:W-:Y:S01]  /*2820*/  @!P5 STG.E.U8 desc[UR36][R158.64+0x11], R97 ;  /* 0x000011619e00d986 */ /* 0x0001e2000c101124 */
[----:B------:R-:W-:Y:S05]  /*2830*/  @P2 BRA `(.L_x_51) ;  /* 0x00000000000c2947 */ /* 0x000fea0003800000 */
[----:B--2---:R-:W3:Y:S02]  /*2840*/  LDG.E.U8 R155, desc[UR36][R162.64+0x10] ;  /* 0x00001024a29b7981 */ /* 0x004ee4000c1e1100 */
[----:B---3--:R-:W-:-:S05]  /*2850*/  PRMT R89, R155, 0x8880, RZ ;  /* 0x000088809b597816 */ /* 0x008fca00000000ff */
[----:B------:R-:W-:-:S07]  /*2860*/  IMAD R164, R89, R154, RZ ;  /* 0x0000009a59a47224 */ /* 0x000fce00078e02ff */
.L_x_51:
[----:B------:R-:W-:Y:S05]  /*2870*/  BSYNC B1 ;  /* 0x0000000000017941 */ /* 0x000fea0003800000 */
.L_x_50:
        /* <DEDUP_REMOVED lines=11> */
.L_x_53:
[----:B------:R-:W-:Y:S05]  /*2930*/  BSYNC B1 ;  /* 0x0000000000017941 */ /* 0x000fea0003800000 */
.L_x_52:
[----:B------:R-:W-:Y:S01]  /*2940*/  @!P4 IMAD R99, R99, R153, R164 ;  /* 0x000000996363c224 */ /* 0x000fe200078e02a4 */
[----:B------:R-:W-:Y:S04]  /*2950*/  BSSY B1, `(.L_x_54) ;  /* 0x0000006000017945 */ /* 0x000fe80003800000 */
[----:B------:R0:W-:Y:S01]  /*2960*/  @!P4 STG.E.U8 desc[UR36][R8.64+0x11], R99 ;  /* 0x000011630800c986 */ /* 0x0001e2000c101124 */
[----:B------:R-:W-:Y:S05]  /*2970*/  @P3 BRA `(.L_x_55) ;  /* 0x00000000000c3947 */ /* 0x000fea0003800000 */
[----:B--2---:R-:W3:Y:S02]  /*2980*/  LDG.E.U8 R155, desc[UR36][R22.64+0x18] ;  /* 0x00001824169b7981 */ /* 0x004ee4000c1e1100 */
[----:B---3--:R-:W-:-:S05]  /*2990*/  PRMT R89, R155, 0x8880, RZ ;  /* 0x000088809b597816 */ /* 0x008fca00000000ff */
[----:B------:R-:W-:-:S07]  /*29a0*/  IMAD R164, R89, R154, RZ ;  /* 0x0000009a59a47224 */ /* 0x000fce00078e02ff */
.L_x_55:
[----:B------:R-:W-:Y:S05]  /*29b0*/  BSYNC B1 ;  /* 0x0000000000017941 */ /* 0x000fea0003800000 */
.L_x_54:
[----:B---3--:R-:W-:Y:S01]  /*29c0*/  @!P3 IMAD R89, R100, R153, R164 ;  /* 0x000000996459b224 */ /* 0x008fe200078e02a4 */
[----:B------:R-:W-:Y:S04]  /*29d0*/  BSSY B1, `(.L_x_56) ;  /* 0x0000006000017945 */ /* 0x000fe80003800000 */
[----:B------:R3:W-:Y:S01]  /*29e0*/  @!P3 STG.E.U8 desc[UR36][R158.64+0x18], R89 ;  /* 0x000018599e00b986 */ /* 0x0007e2000c101124 */
[----:B------:R-:W-:Y:S05]  /*29f0*/  @P5 BRA `(.L_x_57) ;  /* 0x00000000000c5947 */ /* 0x000fea0003800000 */
[----:B--2---:R-:W3:Y:S02]  /*2a00*/  LDG.E.U8 R155, desc[UR36][R22.64+0x19] ;  /* 0x00001924169b7981 */ /* 0x004ee4000c1e1100 */
[----:B---3--:R-:W-:-:S05]  /*2a10*/  PRMT R89, R155, 0x8880, RZ ;  /* 0x000088809b597816 */ /* 0x008fca00000000ff */
[----:B------:R-:W-:-:S07]  /*2a20*/  IMAD R164, R89, R154, RZ ;  /* 0x0000009a59a47224 */ /* 0x000fce00078e02ff */
.L_x_57:
[----:B------:R-:W-:Y:S05]  /*2a30*/  BSYNC B1 ;  /* 0x0000000000017941 */ /* 0x000fea0003800000 */
.L_x_56:
[----:B------:R-:W-:Y:S01]  /*2a40*/  @!P5 IMAD R101, R101, R153, R164 ;  /* 0x000000996565d224 */ /* 0x000fe200078e02a4 */
[----:B------:R-:W-:Y:S04]  /*2a50*/  BSSY B1, `(.L_x_58) ;  /* 0x0000006000017945 */ /* 0x000fe80003800000 */
[----:B------:R0:W-:Y:S01]  /*2a60*/  @!P5 STG.E.U8 desc[UR36][R158.64+0x19], R101 ;  /* 0x000019659e00d986 */ /* 0x0001e2000c101124 */
[----:B------:R-:W-:Y:S05]  /*2a70*/  @P2 BRA `(.L_x_59) ;  /* 0x00000000000c2947 */ /* 0x000fea0003800000 */
[----:B--2---:R-:W3:Y:S02]  /*2a80*/  LDG.E.U8 R155, desc[UR36][R162.64+0x18] ;  /* 0x00001824a29b7981 */ /* 0x004ee4000c1e1100 */
[----:B---3--:R-:W-:-:S05]  /*2a90*/  PRMT R89, R155, 0x8880, RZ ;  /* 0x000088809b597816 */ /* 0x008fca00000000ff */
[----:B------:R-:W-:-:S07]  /*2aa0*/  IMAD R164, R89, R154, RZ ;  /* 0x0000009a59a47224 */ /* 0x000fce00078e02ff */
.L_x_59:
[----:B------:R-:W-:Y:S05]  /*2ab0*/  BSYNC B1 ;  /* 0x0000000000017941 */ /* 0x000fea0003800000 */
.L_x_58:
        /* <DEDUP_REMOVED lines=11> */
.L_x_61:
[----:B------:R-:W-:Y:S05]  /*2b70*/  BSYNC B1 ;  /* 0x0000000000017941 */ /* 0x000fea0003800000 */
.L_x_60:
[----:B------:R-:W-:Y:S01]  /*2b80*/  @!P4 IMAD R103, R103, R153, R164 ;  /* 0x000000996767c224 */ /* 0x000fe200078e02a4 */
[----:B------:R-:W-:Y:S04]  /*2b90*/  BSSY B1, `(.L_x_62) ;  /* 0x0000006000017945 */ /* 0x000fe80003800000 */
[----:B------:R0:W-:Y:S01]  /*2ba0*/  @!P4 STG.E.U8 desc[UR36][R8.64+0x19], R103 ;  /* 0x000019670800c986 */ /* 0x0001e2000c101124 */
[----:B------:R-:W-:Y:S05]  /*2bb0*/  @P3 BRA `(.L_x_63) ;  /* 0x00000000000c3947 */ /* 0x000fea0003800000 */
[----:B--2---:R-:W3:Y:S02]  /*2bc0*/  LDG.E.U8 R155, desc[UR36][R22.64+0x20] ;  /* 0x00002024169b7981 */ /* 0x004ee4000c1e1100 */
[----:B---3--:R-:W-:-:S05]  /*2bd0*/  PRMT R89, R155, 0x8880, RZ ;  /* 0x000088809b597816 */ /* 0x008fca00000000ff */
[----:B------:R-:W-:-:S07]  /*2be0*/  IMAD R164, R89, R154, RZ ;  /* 0x0000009a59a47224 */ /* 0x000fce00078e02ff */
.L_x_63:
[----:B------:R-:W-:Y:S05]  /*2bf0*/  BSYNC B1 ;  /* 0x0000000000017941 */ /* 0x000fea0003800000 */
.L_x_62:
[----:B---3--:R-:W-:Y:S01]  /*2c00*/  @!P3 IMAD R89, R104, R153, R164 ;  /* 0x000000996859b224 */ /* 0x008fe200078e02a4 */
[----:B------:R-:W-:Y:S04]  /*2c10*/  BSSY B1, `(.L_x_64) ;  /* 0x0000006000017945 */ /* 0x000fe80003800000 */
[----:B------:R3:W-:Y:S01]  /*2c20*/  @!P3 STG.E.U8 desc[UR36][R158.64+0x20], R89 ;  /* 0x000020599e00b986 */ /* 0x0007e2000c101124 */
[----:B------:R-:W-:Y:S05]  /*2c30*/  @P5 BRA `(.L_x_65) ;  /* 0x00000000000c5947 */ /* 0x000fea0003800000 */
[----:B--2---:R-:W3:Y:S02]  /*2c40*/  LDG.E.U8 R155, desc[UR36][R22.64+0x21] ;  /* 0x00002124169b7981 */ /* 0x004ee4000c1e1100 */
[----:B---3--:R-:W-:-:S05]  /*2c50*/  PRMT R89, R155, 0x8880, RZ ;  /* 0x000088809b597816 */ /* 0x008fca00000000ff */
[----:B------:R-:W-:-:S07]  /*2c60*/  IMAD R164, R89, R154, RZ ;  /* 0x0000009a59a47224 */ /* 0x000fce00078e02ff */
.L_x_65:
[----:B------:R-:W-:Y:S05]  /*2c70*/  BSYNC B1 ;  /* 0x0000000000017941 */ /* 0x000fea0003800000 */
.L_x_64:
[----:B------:R-:W-:Y:S01]  /*2c80*/  @!P5 IMAD R105, R105, R153, R164 ;  /* 0x000000996969d224 */ /* 0x000fe200078e02a4 */
[----:B------:R-:W-:Y:S04]  /*2c90*/  BSSY B1, `(.L_x_66) ;  /* 0x0000006000017945 */ /* 0x000fe80003800000 */
[----:B------:R0:W-:Y:S01]  /*2ca0*/  @!P5 STG.E.U8 desc[UR36][R158.64+0x21], R105 ;  /* 0x000021699e00d986 */ /* 0x0001e2000c101124 */
[----:B------:R-:W-:Y:S05]  /*2cb0*/  @P2 BRA `(.L_x_67) ;  /* 0x00000000000c2947 */ /* 0x000fea0003800000 */
[----:B--2---:R-:W3:Y:S02]  /*2cc0*/  LDG.E.U8 R155, desc[UR36][R162.64+0x20] ;  /* 0x00002024a29b7981 */ /* 0x004ee4000c1e1100 */
[----:B---3--:R-:W-:-:S05]  /*2cd0*/  PRMT R89, R155, 0x8880, RZ ;  /* 0x000088809b597816 */ /* 0x008fca00000000ff */
[----:B------:R-:W-:-:S07]  /*2ce0*/  IMAD R164, R89, R154, RZ ;  /* 0x0000009a59a47224 */ /* 0x000fce00078e02ff */
.L_x_67:
[----:B------:R-:W-:Y:S05]  /*2cf0*/  BSYNC B1 ;  /* 0x0000000000017941 */ /* 0x000fea0003800000 */
.L_x_66:
        /* <DEDUP_REMOVED lines=11> */
.L_x_69:
[----:B------:R-:W-:Y:S05]  /*2db0*/  BSYNC B1 ;  /* 0x0000000000017941 */ /* 0x000fea0003800000 */
.L_x_68:
[----:B------:R-:W-:Y:S01]  /*2dc0*/  @!P4 IMAD R107, R107, R153, R164 ;  /* 0x000000996b6bc224 */ /* 0x000fe200078e02a4 */
[----:B------:R-:W-:Y:S04]  /*2dd0*/  BSSY B1, `(.L_x_70) ;  /* 0x0000006000017945 */ /* 0x000fe80003800000 */
[----:B------:R0:W-:Y:S01]  /*2de0*/  @!P4 STG.E.U8 desc[UR36][R8.64+0x21], R107 ;  /* 0x0000216b0800c986 */ /* 0x0001e2000c101124 */
[----:B------:R-:W-:Y:S05]  /*2df0*/  @P3 BRA `(.L_x_71) ;  /* 0x00000000000c3947 */ /* 0x000fea0003800000 */
[----:B--2---:R-:W3:Y:S02]  /*2e00*/  LDG.E.U8 R155, desc[UR36][R22.64+0x28] ;  /* 0x00002824169b7981 */ /* 0x004ee4000c1e1100 */
[----:B---3--:R-:W-:-:S05]  /*2e10*/  PRMT R89, R155, 0x8880, RZ ;  /* 0x000088809b597816 */ /* 0x008fca00000000ff */
[----:B------:R-:W-:-:S07]  /*2e20*/  IMAD R164, R89, R154, RZ ;  /* 0x0000009a59a47224 */ /* 0x000fce00078e02ff */
.L_x_71:
[----:B------:R-:W-:Y:S05]  /*2e30*/  BSYNC B1 ;  /* 0x0000000000017941 */ /* 0x000fea0003800000 */
.L_x_70:
[----:B---3--:R-:W-:Y:S01]  /*2e40*/  @!P3 IMAD R89, R108, R153, R164 ;  /* 0x000000996c59b224 */ /* 0x008fe200078e02a4 */
[----:B------:R-:W-:Y:S04]  /*2e50*/  BSSY B1, `(.L_x_72) ;  /* 0x0000006000017945 */ /* 0x000fe80003800000 */
[----:B------:R3:W-:Y:S01]  /*2e60*/  @!P3 STG.E.U8 desc[UR36][R158.64+0x28], R89 ;  /* 0x000028599e00b986 */ /* 0x0007e2000c101124 */
[----:B------:R-:W-:Y:S05]  /*2e70*/  @P5 BRA `(.L_x_73) ;  /* 0x00000000000c5947 */ /* 0x000fea0003800000 */
[----:B--2---:R-:W3:Y:S02]  /*2e80*/  LDG.E.U8 R155, desc[UR36][R22.64+0x29] ;  /* 0x00002924169b7981 */ /* 0x004ee4000c1e1100 */
[----:B---3--:R-:W-:-:S05]  /*2e90*/  PRMT R89, R155, 0x8880, RZ ;  /* 0x000088809b597816 */ /* 0x008fca00000000ff */
[----:B------:R-:W-:-:S07]  /*2ea0*/  IMAD R164, R89, R154, RZ ;  /* 0x0000009a59a47224 */ /* 0x000fce00078e02ff */
.L_x_73:
[----:B------:R-:W-:Y:S05]  /*2eb0*/  BSYNC B1 ;  /* 0x0000000000017941 */ /* 0x000fea0003800000 */
.L_x_72:
[----:B------:R-:W-:Y:S01]  /*2ec0*/  @!P5 IMAD R109, R109, R153, R164 ;  /* 0x000000996d6dd224 */ /* 0x000fe200078e02a4 */
[----:B------:R-:W-:Y:S04]  /*2ed0*/  BSSY B1, `(.L_x_74) ;  /* 0x0000006000017945 */ /* 0x000fe80003800000 */
[----:B------:R0:W-:Y:S01]  /*2ee0*/  @!P5 STG.E.U8 desc[UR36][R158.64+0x29], R109 ;  /* 0x0000296d9e00d986 */ /* 0x0001e2000c101124 */
[----:B------:R-:W-:Y:S05]  /*2ef0*/  @P2 BRA `(.L_x_75) ;  /* 0x00000000000c2947 */ /* 0x000fea0003800000 */
[----:B--2---:R-:W3:Y:S02]  /*2f00*/  LDG.E.U8 R155, desc[UR36][R162.64+0x28] ;  /* 0x00002824a29b7981 */ /* 0x004ee4000c1e1100 */
[----:B---3--:R-:W-:-:S05]  /*2f10*/  PRMT R89, R155, 0x8880, RZ ;  /* 0x000088809b597816 */ /* 0x008fca00000000ff */
[----:B------:R-:W-:-:S07]  /*2f20*/  IMAD R164, R89, R154, RZ ;  /* 0x0000009a59a47224 */ /* 0x000fce00078e02ff */
.L_x_75:
[----:B------:R-:W-:Y:S05]  /*2f30*/  BSYNC B1 ;  /* 0x0000000000017941 */ /* 0x000fea0003800000 */
.L_x_74:
        /* <DEDUP_REMOVED lines=11> */
.L_x_77:
[----:B------:R-:W-:Y:S05]  /*2ff0*/  BSYNC B1 ;  /* 0x0000000000017941 */ /* 0x000fea0003800000 */
.L_x_76:
[----:B------:R-:W-:Y:S01]  /*3000*/  @!P4 IMAD R111, R111, R153, R164 ;  /* 0x000000996f6fc224 */ /* 0x000fe200078e02a4 */
[----:B------:R-:W-:Y:S04]  /*3010*/  BSSY B1, `(.L_x_78) ;  /* 0x0000006000017945 */ /* 0x000fe80003800000 */
[----:B------:R0:W-:Y:S01]  /*3020*/  @!P4 STG.E.U8 desc[UR36][R8.64+0x29], R111 ;  /* 0x0000296f0800c986 */ /* 0x0001e2000c101124 */
[----:B------:R-:W-:Y:S05]  /*3030*/  @P3 BRA `(.L_x_79) ;  /* 0x00000000000c3947 */ /* 0x000fea0003800000 */
[----:B--2---:R-:W3:Y:S02]  /*3040*/  LDG.E.U8 R155, desc[UR36][R22.64+0x30] ;  /* 0x00003024169b7981 */ /* 0x004ee4000c1e1100 */
[----:B---3--:R-:W-:-:S05]  /*3050*/  PRMT R89, R155, 0x8880, RZ ;  /* 0x000088809b597816 */ /* 0x008fca00000000ff */
[----:B------:R-:W-:-:S07]  /*3060*/  IMAD R164, R89, R154, RZ ;  /* 0x0000009a59a47224 */ /* 0x000fce00078e02ff */
.L_x_79:
[----:B------:R-:W-:Y:S05]  /*3070*/  BSYNC B1 ;  /* 0x0000000000017941 */ /* 0x000fea0003800000 */
.L_x_78:
[----:B---3--:R-:W-:Y:S01]  /*3080*/  @!P3 IMAD R89, R112, R153, R164 ;  /* 0x000000997059b224 */ /* 0x008fe200078e02a4 */
[----:B------:R-:W-:Y:S04]  /*3090*/  BSSY B1, `(.L_x_80) ;  /* 0x0000006000017945 */ /* 0x000fe80003800000 */
[----:B------:R3:W-:Y:S01]  /*30a0*/  @!P3 STG.E.U8 desc[UR36][R158.64+0x30], R89 ;  /* 0x000030599e00b986 */ /* 0x0007e2000c101124 */
[----:B------:R-:W-:Y:S05]  /*30b0*/  @P5 BRA `(.L_x_81) ;  /* 0x00000000000c5947 */ /* 0x000fea0003800000 */
[----:B--2---:R-:W3:Y:S02]  /*30c0*/  LDG.E.U8 R155, desc[UR36][R22.64+0x31] ;  /* 0x00003124169b7981 */ /* 0x004ee4000c1e1100 */
[----:B---3--:R-:W-:-:S05]  /*30d0*/  PRMT R89, R155, 0x8880, RZ ;  /* 0x000088809b597816 */ /* 0x008fca00000000ff */
[----:B------:R-:W-:-:S07]  /*30e0*/  IMAD R164, R89, R154, RZ ;  /* 0x0000009a59a47224 */ /* 0x000fce00078e02ff */
.L_x_81:
[----:B------:R-:W-:Y:S05]  /*30f0*/  BSYNC B1 ;  /* 0x0000000000017941 */ /* 0x000fea0003800000 */
.L_x_80:
[----:B------:R-:W-:Y:S01]  /*3100*/  @!P5 IMAD R113, R113, R153, R164 ;  /* 0x000000997171d224 */ /* 0x000fe200078e02a4 */
[----:B------:R-:W-:Y:S04]  /*3110*/  BSSY B1, `(.L_x_82) ;  /* 0x0000006000017945 */ /* 0x000fe80003800000 */
[----:B------:R0:W-:Y:S01]  /*3120*/  @!P5 STG.E.U8 desc[UR36][R158.64+0x31], R113 ;  /* 0x000031719e00d986 */ /* 0x0001e2000c101124 */
[----:B------:R-:W-:Y:S05]  /*3130*/  @P2 BRA `(.L_x_83) ;  /* 0x00000000000c2947 */ /* 0x000fea0003800000 */
[----:B--2---:R-:W3:Y:S02]  /*3140*/  LDG.E.U8 R155, desc[UR36][R162.64+0x30] ;  /* 0x00003024a29b7981 */ /* 0x004ee4000c1e1100 */
[----:B---3--:R-:W-:-:S05]  /*3150*/  PRMT R89, R155, 0x8880, RZ ;  /* 0x000088809b597816 */ /* 0x008fca00000000ff */
[----:B------:R-:W-:-:S07]  /*3160*/  IMAD R164, R89, R154, RZ ;  /* 0x0000009a59a47224 */ /* 0x000fce00078e02ff */
.L_x_83:
[----:B------:R-:W-:Y:S05]  /*3170*/  BSYNC B1 ;  /* 0x0000000000017941 */ /* 0x000fea0003800000 */
.L_x_82:
        /* <DEDUP_REMOVED lines=11> */
.L_x_85:
[----:B------:R-:W-:Y:S05]  /*3230*/  BSYNC B1 ;  /* 0x0000000000017941 */ /* 0x000fea0003800000 */
.L_x_84:
[----:B------:R-:W-:Y:S01]  /*3240*/  @!P4 IMAD R115, R115, R153, R164 ;  /* 0x000000997373c224 */ /* 0x000fe200078e02a4 */
[----:B------:R-:W-:Y:S04]  /*3250*/  BSSY B1, `(.L_x_86) ;  /* 0x0000006000017945 */ /* 0x000fe80003800000 */
[----:B------:R0:W-:Y:S01]  /*3260*/  @!P4 STG.E.U8 desc[UR36][R8.64+0x31], R115 ;  /* 0x000031730800c986 */ /* 0x0001e2000c101124 */
[----:B------:R-:W-:Y:S05]  /*3270*/  @P3 BRA `(.L_x_87) ;  /* 0x00000000000c3947 */ /* 0x000fea0003800000 */
[----:B--2---:R-:W3:Y:S02]  /*3280*/  LDG.E.U8 R155, desc[UR36][R22.64+0x38] ;  /* 0x00003824169b7981 */ /* 0x004ee4000c1e1100 */
[----:B---3--:R-:W-:-:S05]  /*3290*/  PRMT R89, R155, 0x8880, RZ ;  /* 0x000088809b597816 */ /* 0x008fca00000000ff */
[----:B------:R-:W-:-:S07]  /*32a0*/  IMAD R164, R89, R154, RZ ;  /* 0x0000009a59a47224 */ /* 0x000fce00078e02ff */
.L_x_87:
[----:B------:R-:W-:Y:S05]  /*32b0*/  BSYNC B1 ;  /* 0x0000000000017941 */ /* 0x000fea0003800000 */
.L_x_86:
[----:B---3--:R-:W-:Y:S01]  /*32c0*/  @!P3 IMAD R89, R116, R153, R164 ;  /* 0x000000997459b224 */ /* 0x008fe200078e02a4 */
[----:B------:R-:W-:Y:S04]  /*32d0*/  BSSY B1, `(.L_x_88) ;  /* 0x0000006000017945 */ /* 0x000fe80003800000 */
[----:B------:R3:W-:Y:S01]  /*32e0*/  @!P3 STG.E.U8 desc[UR36][R158.64+0x38], R89 ;  /* 0x000038599e00b986 */ /* 0x0007e2000c101124 */
[----:B------:R-:W-:Y:S05]  /*32f0*/  @P5 BRA `(.L_x_89) ;  /* 0x00000000000c5947 */ /* 0x000fea0003800000 */
[----:B--2---:R-:W3:Y:S02]  /*3300*/  LDG.E.U8 R155, desc[UR36][R22.64+0x39] ;  /* 0x00003924169b7981 */ /* 0x004ee4000c1e1100 */
[----:B---3--:R-:W-:-:S05]  /*3310*/  PRMT R89, R155, 0x8880, RZ ;  /* 0x000088809b597816 */ /* 0x008fca00000000ff */
[----:B------:R-:W-:-:S07]  /*3320*/  IMAD R164, R89, R154, RZ ;  /* 0x0000009a59a47224 */ /* 0x000fce00078e02ff */
.L_x_89:
[----:B------:R-:W-:Y:S05]  /*3330*/  BSYNC B1 ;  /* 0x0000000000017941 */ /* 0x000fea0003800000 */
.L_x_88:
[----:B------:R-:W-:Y:S01]  /*3340*/  @!P5 IMAD R117, R117, R153, R164 ;  /* 0x000000997575d224 */ /* 0x000fe200078e02a4 */
[----:B------:R-:W-:Y:S04]  /*3350*/  BSSY B1, `(.L_x_90) ;  /* 0x0000006000017945 */ /* 0x000fe80003800000 */
[----:B------:R0:W-:Y:S01]  /*3360*/  @!P5 STG.E.U8 desc[UR36][R158.64+0x39], R117 ;  /* 0x000039759e00d986 */ /* 0x0001e2000c101124 */
[----:B------:R-:W-:Y:S05]  /*3370*/  @P2 BRA `(.L_x_91) ;  /* 0x00000000000c2947 */ /* 0x000fea0003800000 */
[----:B--2---:R-:W3:Y:S02]  /*3380*/  LDG.E.U8 R155, desc[UR36][R162.64+0x38] ;  /* 0x00003824a29b7981 */ /* 0x004ee4000c1e1100 */
[----:B---3--:R-:W-:-:S05]  /*3390*/  PRMT R89, R155, 0x8880, RZ ;  /* 0x000088809b597816 */ /* 0x008fca00000000ff */
[----:B------:R-:W-:-:S07]  /*33a0*/  IMAD R164, R89, R154, RZ ;  /* 0x0000009a59a47224 */ /* 0x000fce00078e02ff */
.L_x_91:
[----:B------:R-:W-:Y:S05]  /*33b0*/  BSYNC B1 ;  /* 0x0000000000017941 */ /* 0x000fea0003800000 */
.L_x_90:
        /* <DEDUP_REMOVED lines=11> */
.L_x_93:
[----:B------:R-:W-:Y:S05]  /*3470*/  BSYNC B1 ;  /* 0x0000000000017941 */ /* 0x000fea0003800000 */
.L_x_92:
[----:B------:R-:W-:Y:S01]  /*3480*/  @!P4 IMAD R119, R119, R153, R164 ;  /* 0x000000997777c224 */ /* 0x000fe200078e02a4 */
[----:B------:R-:W-:Y:S04]  /*3490*/  BSSY B1, `(.L_x_94) ;  /* 0x0000006000017945 */ /* 0x000fe80003800000 */
[----:B------:R0:W-:Y:S01]  /*34a0*/  @!P4 STG.E.U8 desc[UR36][R8.64+0x39], R119 ;  /* 0x000039770800c986 */ /* 0x0001e2000c101124 */
[----:B------:R-:W-:Y:S05]  /*34b0*/  @P3 BRA `(.L_x_95) ;  /* 0x00000000000c3947 */ /* 0x000fea0003800000 */
[----:B--2---:R-:W3:Y:S02]  /*34c0*/  LDG.E.U8 R155, desc[UR36][R22.64+0x40] ;  /* 0x00004024169b7981 */ /* 0x004ee4000c1e1100 */
[----:B---3--:R-:W-:-:S05]  /*34d0*/  PRMT R89, R155, 0x8880, RZ ;  /* 0x000088809b597816 */ /* 0x008fca00000000ff */
[----:B------:R-:W-:-:S07]  /*34e0*/  IMAD R164, R89, R154, RZ ;  /* 0x0000009a59a47224 */ /* 0x000fce00078e02ff */
.L_x_95:
[----:B------:R-:W-:Y:S05]  /*34f0*/  BSYNC B1 ;  /* 0x0000000000017941 */ /* 0x000fea0003800000 */
.L_x_94:
[----:B---3--:R-:W-:Y:S01]  /*3500*/  @!P3 IMAD R89, R120, R153, R164 ;  /* 0x000000997859b224 */ /* 0x008fe200078e02a4 */
[----:B------:R-:W-:Y:S04]  /*3510*/  BSSY B1, `(.L_x_96) ;  /* 0x0000006000017945 */ /* 0x000fe80003800000 */
[----:B------:R3:W-:Y:S01]  /*3520*/  @!P3 STG.E.U8 desc[UR36][R158.64+0x40], R89 ;  /* 0x000040599e00b986 */ /* 0x0007e2000c101124 */
[----:B------:R-:W-:Y:S05]  /*3530*/  @P5 BRA `(.L_x_97) ;  /* 0x00000000000c5947 */ /* 0x000fea0003800000 */
[----:B--2---:R-:W3:Y:S02]  /*3540*/  LDG.E.U8 R155, desc[UR36][R22.64+0x41] ;  /* 0x00004124169b7981 */ /* 0x004ee4000c1e1100 */
[----:B---3--:R-:W-:-:S05]  /*3550*/  PRMT R89, R155, 0x8880, RZ ;  /* 0x000088809b597816 */ /* 0x008fca00000000ff */
[----:B------:R-:W-:-:S07]  /*3560*/  IMAD R164, R89, R154, RZ ;  /* 0x0000009a59a47224 */ /* 0x000fce00078e02ff */
.L_x_97:
[----:B------:R-:W-:Y:S05]  /*3570*/  BSYNC B1 ;  /* 0x0000000000017941 */ /* 0x000fea0003800000 */
.L_x_96:
[----:B------:R-:W-:Y:S01]  /*3580*/  @!P5 IMAD R121, R121, R153, R164 ;  /* 0x000000997979d224 */ /* 0x000fe200078e02a4 */
[----:B------:R-:W-:Y:S04]  /*3590*/  BSSY B1, `(.L_x_98) ;  /* 0x0000006000017945 */ /* 0x000fe80003800000 */
[----:B------:R0:W-:Y:S01]  /*35a0*/  @!P5 STG.E.U8 desc[UR36][R158.64+0x41], R121 ;  /* 0x000041799e00d986 */ /* 0x0001e2000c101124 */
[----:B------:R-:W-:Y:S05]  /*35b0*/  @P2 BRA `(.L_x_99) ;  /* 0x00000000000c2947 */ /* 0x000fea0003800000 */
[----:B--2---:R-:W3:Y:S02]  /*35c0*/  LDG.E.U8 R155, desc[UR36][R162.64+0x40] ;  /* 0x00004024a29b7981 */ /* 0x004ee4000c1e1100 */
[----:B---3--:R-:W-:-:S05]  /*35d0*/  PRMT R89, R155, 0x8880, RZ ;  /* 0x000088809b597816 */ /* 0x008fca00000000ff */
[----:B------:R-:W-:-:S07]  /*35e0*/  IMAD R164, R89, R154, RZ ;  /* 0x0000009a59a47224 */ /* 0x000fce00078e02ff */
.L_x_99:
[----:B------:R-:W-:Y:S05]  /*35f0*/  BSYNC B1 ;  /* 0x0000000000017941 */ /* 0x000fea0003800000 */
.L_x_98:
        /* <DEDUP_REMOVED lines=11> */
.L_x_101:
[----:B------:R-:W-:Y:S05]  /*36b0*/  BSYNC B1 ;  /* 0x0000000000017941 */ /* 0x000fea0003800000 */
.L_x_100:
[----:B------:R-:W-:Y:S01]  /*36c0*/  @!P4 IMAD R123, R123, R153, R164 ;  /* 0x000000997b7bc224 */ /* 0x000fe200078e02a4 */
[----:B------:R-:W-:Y:S04]  /*36d0*/  BSSY B1, `(.L_x_102) ;  /* 0x0000006000017945 */ /* 0x000fe80003800000 */
[----:B------:R0:W-:Y:S01]  /*36e0*/  @!P4 STG.E.U8 desc[UR36][R8.64+0x41], R123 ;  /* 0x0000417b0800c986 */ /* 0x0001e2000c101124 */
[----:B------:R-:W-:Y:S05]  /*36f0*/  @P3 BRA `(.L_x_103) ;  /* 0x00000000000c3947 */ /* 0x000fea0003800000 */
[----:B--2---:R-:W3:Y:S02]  /*3700*/  LDG.E.U8 R155, desc[UR36][R22.64+0x48] ;  /* 0x00004824169b7981 */ /* 0x004ee4000c1e1100 */
[----:B---3--:R-:W-:-:S05]  /*3710*/  PRMT R89, R155, 0x8880, RZ ;  /* 0x000088809b597816 */ /* 0x008fca00000000ff */
[----:B------:R-:W-:-:S07]  /*3720*/  IMAD R164, R89, R154, RZ ;  /* 0x0000009a59a47224 */ /* 0x000fce00078e02ff */
.L_x_103:
[----:B------:R-:W-:Y:S05]  /*3730*/  BSYNC B1 ;  /* 0x0000000000017941 */ /* 0x000fea0003800000 */
.L_x_102:
[----:B---3--:R-:W-:Y:S01]  /*3740*/  @!P3 IMAD R89, R124, R153, R164 ;  /* 0x000000997c59b224 */ /* 0x008fe200078e02a4 */
[----:B------:R-:W-:Y:S04]  /*3750*/  BSSY B1, `(.L_x_104) ;  /* 0x0000006000017945 */ /* 0x000fe80003800000 */
[----:B------:R3:W-:Y:S01]  /*3760*/  @!P3 STG.E.U8 desc[UR36][R158.64+0x48], R89 ;  /* 0x000048599e00b986 */ /* 0x0007e2000c101124 */
[----:B------:R-:W-:Y:S05]  /*3770*/  @P5 BRA `(.L_x_105) ;  /* 0x00000000000c5947 */ /* 0x000fea0003800000 */
[----:B--2---:R-:W3:Y:S02]  /*3780*/  LDG.E.U8 R155, desc[UR36][R22.64+0x49] ;  /* 0x00004924169b7981 */ /* 0x004ee4000c1e1100 */
[----:B---3--:R-:W-:-:S05]  /*3790*/  PRMT R89, R155, 0x8880, RZ ;  /* 0x000088809b597816 */ /* 0x008fca00000000ff */
[----:B------:R-:W-:-:S07]  /*37a0*/  IMAD R164, R89, R154, RZ ;  /* 0x0000009a59a47224 */ /* 0x000fce00078e02ff */
.L_x_105:
[----:B------:R-:W-:Y:S05]  /*37b0*/  BSYNC B1 ;  /* 0x0000000000017941 */ /* 0x000fea0003800000 */
.L_x_104:
[----:B------:R-:W-:Y:S01]  /*37c0*/  @!P5 IMAD R125, R125, R153, R164 ;  /* 0x000000997d7dd224 */ /* 0x000fe200078e02a4 */
[----:B------:R-:W-:Y:S04]  /*37d0*/  BSSY B1, `(.L_x_106) ;  /* 0x0000006000017945 */ /* 0x000fe80003800000 */
[----:B------:R0:W-:Y:S01]  /*37e0*/  @!P5 STG.E.U8 desc[UR36][R158.64+0x49], R125 ;  /* 0x0000497d9e00d986 */ /* 0x0001e2000c101124 */
[----:B------:R-:W-:Y:S05]  /*37f0*/  @P2 BRA `(.L_x_107) ;  /* 0x00000000000c2947 */ /* 0x000fea0003800000 */
[----:B--2---:R-:W3:Y:S02]  /*3800*/  LDG.E.U8 R155, desc[UR36][R162.64+0x48] ;  /* 0x00004824a29b7981 */ /* 0x004ee4000c1e1100 */
[----:B---3--:R-:W-:-:S05]  /*3810*/  PRMT R89, R155, 0x8880, RZ ;  /* 0x000088809b597816 */ /* 0x008fca00000000ff */
[----:B------:R-:W-:-:S07]  /*3820*/  IMAD R164, R89, R154, RZ ;  /* 0x0000009a59a47224 */ /* 0x000fce00078e02ff */
.L_x_107:
[----:B------:R-:W-:Y:S05]  /*3830*/  BSYNC B1 ;  /* 0x0000000000017941 */ /* 0x000fea0003800000 */
.L_x_106:
        /* <DEDUP_REMOVED lines=11> */
.L_x_109:
[----:B------:R-:W-:Y:S05]  /*38f0*/  BSYNC B1 ;  /* 0x0000000000017941 */ /* 0x000fea0003800000 */
.L_x_108:
[----:B------:R-:W-:Y:S01]  /*3900*/  @!P4 IMAD R127, R127, R153, R164 ;  /* 0x000000997f7fc224 */ /* 0x000fe200078e02a4 */
[----:B------:R-:W-:Y:S04]  /*3910*/  BSSY B1, `(.L_x_110) ;  /* 0x0000006000017945 */ /* 0x000fe80003800000 */
[----:B------:R0:W-:Y:S01]  /*3920*/  @!P4 STG.E.U8 desc[UR36][R8.64+0x49], R127 ;  /* 0x0000497f0800c986 */ /* 0x0001e2000c101124 */
[----:B------:R-:W-:Y:S05]  /*3930*/  @P3 BRA `(.L_x_111) ;  /* 0x00000000000c3947 */ /* 0x000fea0003800000 */
[----:B--2---:R-:W3:Y:S02]  /*3940*/  LDG.E.U8 R155, desc[UR36][R22.64+0x50] ;  /* 0x00005024169b7981 */ /* 0x004ee4000c1e1100 */
[----:B---3--:R-:W-:-:S05]  /*3950*/  PRMT R89, R155, 0x8880, RZ ;  /* 0x000088809b597816 */ /* 0x008fca00000000ff */
[----:B------:R-:W-:-:S07]  /*3960*/  IMAD R164, R89, R154, RZ ;  /* 0x0000009a59a47224 */ /* 0x000fce00078e02ff */
.L_x_111:
[----:B------:R-:W-:Y:S05]  /*3970*/  BSYNC B1 ;  /* 0x0000000000017941 */ /* 0x000fea0003800000 */
.L_x_110:
[----:B---3--:R-:W-:Y:S01]  /*3980*/  @!P3 IMAD R89, R128, R153, R164 ;  /* 0x000000998059b224 */ /* 0x008fe200078e02a4 */
[----:B------:R-:W-:Y:S04]  /*3990*/  BSSY B1, `(.L_x_112) ;  /* 0x0000006000017945 */ /* 0x000fe80003800000 */
[----:B------:R3:W-:Y:S01]  /*39a0*/  @!P3 STG.E.U8 desc[UR36][R158.64+0x50], R89 ;  /* 0x000050599e00b986 */ /* 0x0007e2000c101124 */
[----:B------:R-:W-:Y:S05]  /*39b0*/  @P5 BRA `(.L_x_113) ;  /* 0x00000000000c5947 */ /* 0x000fea0003800000 */
[----:B--2---:R-:W3:Y:S02]  /*39c0*/  LDG.E.U8 R155, desc[UR36][R22.64+0x51] ;  /* 0x00005124169b7981 */ /* 0x004ee4000c1e1100 */
[----:B---3--:R-:W-:-:S05]  /*39d0*/  PRMT R89, R155, 0x8880, RZ ;  /* 0x000088809b597816 */ /* 0x008fca00000000ff */
[----:B------:R-:W-:-:S07]  /*39e0*/  IMAD R164, R89, R154, RZ ;  /* 0x0000009a59a47224 */ /* 0x000fce00078e02ff */
.L_x_113:
[----:B------:R-:W-:Y:S05]  /*39f0*/  BSYNC B1 ;  /* 0x0000000000017941 */ /* 0x000fea0003800000 */
.L_x_112:
[----:B------:R-:W-:Y:S01]  /*3a00*/  @!P5 IMAD R129, R129, R153, R164 ;  /* 0x000000998181d224 */ /* 0x000fe200078e02a4 */
[----:B------:R-:W-:Y:S04]  /*3a10*/  BSSY B1, `(.L_x_114) ;  /* 0x0000006000017945 */ /* 0x000fe80003800000 */
[----:B------:R0:W-:Y:S01]  /*3a20*/  @!P5 STG.E.U8 desc[UR36][R158.64+0x51], R129 ;  /* 0x000051819e00d986 */ /* 0x0001e2000c101124 */
[----:B------:R-:W-:Y:S05]  /*3a30*/  @P2 BRA `(.L_x_115) ;  /* 0x00000000000c2947 */ /* 0x000fea0003800000 */
[----:B--2---:R-:W3:Y:S02]  /*3a40*/  LDG.E.U8 R155, desc[UR36][R162.64+0x50] ;  /* 0x00005024a29b7981 */ /* 0x004ee4000c1e1100 */
[----:B---3--:R-:W-:-:S05]  /*3a50*/  PRMT R89, R155, 0x8880, RZ ;  /* 0x000088809b597816 */ /* 0x008fca00000000ff */
[----:B------:R-:W-:-:S07]  /*3a60*/  IMAD R164, R89, R154, RZ ;  /* 0x0000009a59a47224 */ /* 0x000fce00078e02ff */
.L_x_115:
[----:B------:R-:W-:Y:S05]  /*3a70*/  BSYNC B1 ;  /* 0x0000000000017941 */ /* 0x000fea0003800000 */
.L_x_114:
        /* <DEDUP_REMOVED lines=11> */
.L_x_117:
[----:B------:R-:W-:Y:S05]  /*3b30*/  BSYNC B1 ;  /* 0x0000000000017941 */ /* 0x000fea0003800000 */
.L_x_116:
[----:B------:R-:W-:Y:S01]  /*3b40*/  @!P4 IMAD R131, R131, R153, R164 ;  /* 0x000000998383c224 */ /* 0x000fe200078e02a4 */
[----:B------:R-:W-:Y:S04]  /*3b50*/  BSSY B1, `(.L_x_118) ;  /* 0x0000006000017945 */ /* 0x000fe80003800000 */
[----:B------:R0:W-:Y:S01]  /*3b60*/  @!P4 STG.E.U8 desc[UR36][R8.64+0x51], R131 ;  /* 0x000051830800c986 */ /* 0x0001e2000c101124 */
[----:B------:R-:W-:Y:S05]  /*3b70*/  @P3 BRA `(.L_x_119) ;  /* 0x00000000000c3947 */ /* 0x000fea0003800000 */
[----:B--2---:R-:W3:Y:S02]  /*3b80*/  LDG.E.U8 R155, desc[UR36][R22.64+0x58] ;  /* 0x00005824169b7981 */ /* 0x004ee4000c1e1100 */
[----:B---3--:R-:W-:-:S05]  /*3b90*/  PRMT R89, R155, 0x8880, RZ ;  /* 0x000088809b597816 */ /* 0x008fca00000000ff */
[----:B------:R-:W-:-:S07]  /*3ba0*/  IMAD R164, R89, R154, RZ ;  /* 0x0000009a59a47224 */ /* 0x000fce00078e02ff */
.L_x_119:
[----:B------:R-:W-:Y:S05]  /*3bb0*/  BSYNC B1 ;  /* 0x0000000000017941 */ /* 0x000fea0003800000 */
.L_x_118:
[----:B---3--:R-:W-:Y:S01]  /*3bc0*/  @!P3 IMAD R89, R132, R153, R164 ;  /* 0x000000998459b224 */ /* 0x008fe200078e02a4 */
[----:B------:R-:W-:Y:S04]  /*3bd0*/  BSSY B1, `(.L_x_120) ;  /* 0x0000006000017945 */ /* 0x000fe80003800000 */
[----:B------:R3:W-:Y:S01]  /*3be0*/  @!P3 STG.E.U8 desc[UR36][R158.64+0x58], R89 ;  /* 0x000058599e00b986 */ /* 0x0007e2000c101124 */
[----:B------:R-:W-:Y:S05]  /*3bf0*/  @P5 BRA `(.L_x_121) ;  /* 0x00000000000c5947 */ /* 0x000fea0003800000 */
[----:B--2---:R-:W3:Y:S02]  /*3c00*/  LDG.E.U8 R155, desc[UR36][R22.64+0x59] ;  /* 0x00005924169b7981 */ /* 0x004ee4000c1e1100 */
[----:B---3--:R-:W-:-:S05]  /*3c10*/  PRMT R89, R155, 0x8880, RZ ;  /* 0x000088809b597816 */ /* 0x008fca00000000ff */
[----:B------:R-:W-:-:S07]  /*3c20*/  IMAD R164, R89, R154, RZ ;  /* 0x0000009a59a47224 */ /* 0x000fce00078e02ff */
.L_x_121:
[----:B------:R-:W-:Y:S05]  /*3c30*/  BSYNC B1 ;  /* 0x0000000000017941 */ /* 0x000fea0003800000 */
.L_x_120:
[----:B------:R-:W-:Y:S01]  /*3c40*/  @!P5 IMAD R133, R133, R153, R164 ;  /* 0x000000998585d224 */ /* 0x000fe200078e02a4 */
[----:B------:R-:W-:Y:S04]  /*3c50*/  BSSY B1, `(.L_x_122) ;  /* 0x0000006000017945 */ /* 0x000fe80003800000 */
[----:B------:R0:W-:Y:S01]  /*3c60*/  @!P5 STG.E.U8 desc[UR36][R158.64+0x59], R133 ;  /* 0x000059859e00d986 */ /* 0x0001e2000c101124 */
[----:B------:R-:W-:Y:S05]  /*3c70*/  @P2 BRA `(.L_x_123) ;  /* 0x00000000000c2947 */ /* 0x000fea0003800000 */
[----:B--2---:R-:W3:Y:S02]  /*3c80*/  LDG.E.U8 R155, desc[UR36][R162.64+0x58] ;  /* 0x00005824a29b7981 */ /* 0x004ee4000c1e1100 */
[----:B---3--:R-:W-:-:S05]  /*3c90*/  PRMT R89, R155, 0x8880, RZ ;  /* 0x000088809b597816 */ /* 0x008fca00000000ff */
[----:B------:R-:W-:-:S07]  /*3ca0*/  IMAD R164, R89, R154, RZ ;  /* 0x0000009a59a47224 */ /* 0x000fce00078e02ff */
.L_x_123:
[----:B------:R-:W-:Y:S05]  /*3cb0*/  BSYNC B1 ;  /* 0x0000000000017941 */ /* 0x000fea0003800000 */
.L_x_122:
        /* <DEDUP_REMOVED lines=11> */
.L_x_125:
[----:B------:R-:W-:Y:S05]  /*3d70*/  BSYNC B1 ;  /* 0x0000000000017941 */ /* 0x000fea0003800000 */
.L_x_124:
[----:B------:R-:W-:Y:S01]  /*3d80*/  @!P4 IMAD R135, R135, R153, R164 ;  /* 0x000000998787c224 */ /* 0x000fe200078e02a4 */
[----:B------:R-:W-:Y:S04]  /*3d90*/  BSSY B1, `(.L_x_126) ;  /* 0x0000006000017945 */ /* 0x000fe80003800000 */
[----:B------:R0:W-:Y:S01]  /*3da0*/  @!P4 STG.E.U8 desc[UR36][R8.64+0x59], R135 ;  /* 0x000059870800c986 */ /* 0x0001e2000c101124 */
[----:B------:R-:W-:Y:S05]  /*3db0*/  @P3 BRA `(.L_x_127) ;  /* 0x00000000000c3947 */ /* 0x000fea0003800000 */
[----:B--2---:R-:W3:Y:S02]  /*3dc0*/  LDG.E.U8 R155, desc[UR36][R22.64+0x60] ;  /* 0x00006024169b7981 */ /* 0x004ee4000c1e1100 */
[----:B---3--:R-:W-:-:S05]  /*3dd0*/  PRMT R89, R155, 0x8880, RZ ;  /* 0x000088809b597816 */ /* 0x008fca00000000ff */
[----:B------:R-:W-:-:S07]  /*3de0*/  IMAD R164, R89, R154, RZ ;  /* 0x0000009a59a47224 */ /* 0x000fce00078e02ff */
.L_x_127:
[----:B------:R-:W-:Y:S05]  /*3df0*/  BSYNC B1 ;  /* 0x0000000000017941 */ /* 0x000fea0003800000 */
.L_x_126:
[----:B---3--:R-:W-:Y:S01]  /*3e00*/  @!P3 IMAD R89, R136, R153, R164 ;  /* 0x000000998859b224 */ /* 0x008fe200078e02a4 */
[----:B------:R-:W-:Y:S04]  /*3e10*/  BSSY B1, `(.L_x_128) ;  /* 0x0000006000017945 */ /* 0x000fe80003800000 */
[----:B------:R3:W-:Y:S01]  /*3e20*/  @!P3 STG.E.U8 desc[UR36][R158.64+0x60], R89 ;  /* 0x000060599e00b986 */ /* 0x0007e2000c101124 */
[----:B------:R-:W-:Y:S05]  /*3e30*/  @P5 BRA `(.L_x_129) ;  /* 0x00000000000c5947 */ /* 0x000fea0003800000 */
[----:B--2---:R-:W3:Y:S02]  /*3e40*/  LDG.E.U8 R155, desc[UR36][R22.64+0x61] ;  /* 0x00006124169b7981 */ /* 0x004ee4000c1e1100 */
[----:B---3--:R-:W-:-:S05]  /*3e50*/  PRMT R89, R155, 0x8880, RZ ;  /* 0x000088809b597816 */ /* 0x008fca00000000ff */
[----:B------:R-:W-:-:S07]  /*3e60*/  IMAD R164, R89, R154, RZ ;  /* 0x0000009a59a47224 */ /* 0x000fce00078e02ff */
.L_x_129:
[----:B------:R-:W-:Y:S05]  /*3e70*/  BSYNC B1 ;  /* 0x0000000000017941 */ /* 0x000fea0003800000 */
.L_x_128:
[----:B------:R-:W-:Y:S01]  /*3e80*/  @!P5 IMAD R137, R137, R153, R164 ;  /* 0x000000998989d224 */ /* 0x000fe200078e02a4 */
[----:B------:R-:W-:Y:S04]  /*3e90*/  BSSY B1, `(.L_x_130) ;  /* 0x0000006000017945 */ /* 0x000fe80003800000 */
[----:B------:R0:W-:Y:S01]  /*3ea0*/  @!P5 STG.E.U8 desc[UR36][R158.64+0x61], R137 ;  /* 0x000061899e00d986 */ /* 0x0001e2000c101124 */
[----:B------:R-:W-:Y:S05]  /*3eb0*/  @P2 BRA `(.L_x_131) ;  /* 0x00000000000c2947 */ /* 0x000fea0003800000 */
[----:B--2---:R-:W3:Y:S02]  /*3ec0*/  LDG.E.U8 R155, desc[UR36][R162.64+0x60] ;  /* 0x00006024a29b7981 */ /* 0x004ee4000c1e1100 */
[----:B---3--:R-:W-:-:S05]  /*3ed0*/  PRMT R89, R155, 0x8880, RZ ;  /* 0x000088809b597816 */ /* 0x008fca00000000ff */
[----:B------:R-:W-:-:S07]  /*3ee0*/  IMAD R164, R89, R154, RZ ;  /* 0x0000009a59a47224 */ /* 0x000fce00078e02ff */
.L_x_131:
[----:B------:R-:W-:Y:S05]  /*3ef0*/  BSYNC B1 ;  /* 0x0000000000017941 */ /* 0x000fea0003800000 */
.L_x_130:
        /* <DEDUP_REMOVED lines=11> */
.L_x_133:
[----:B------:R-:W-:Y:S05]  /*3fb0*/  BSYNC B1 ;  /* 0x0000000000017941 */ /* 0x000fea0003800000 */
.L_x_132:
[----:B------:R-:W-:Y:S01]  /*3fc0*/  @!P4 IMAD R139, R139, R153, R164 ;  /* 0x000000998b8bc224 */ /* 0x000fe200078e02a4 */
[----:B------:R-:W-:Y:S04]  /*3fd0*/  BSSY B1, `(.L_x_134) ;  /* 0x0000006000017945 */ /* 0x000fe80003800000 */
[----:B------:R0:W-:Y:S01]  /*3fe0*/  @!P4 STG.E.U8 desc[UR36][R8.64+0x61], R139 ;  /* 0x0000618b0800c986 */ /* 0x0001e2000c101124 */
[----:B------:R-:W-:Y:S05]  /*3ff0*/  @P3 BRA `(.L_x_135) ;  /* 0x00000000000c3947 */ /* 0x000fea0003800000 */
[----:B--2---:R-:W3:Y:S02]  /*4000*/  LDG.E.U8 R155, desc[UR36][R22.64+0x68] ;  /* 0x00006824169b7981 */ /* 0x004ee4000c1e1100 */
[----:B---3--:R-:W-:-:S05]  /*4010*/  PRMT R89, R155, 0x8880, RZ ;  /* 0x000088809b597816 */ /* 0x008fca00000000ff */
[----:B------:R-:W-:-:S07]  /*4020*/  IMAD R164, R89, R154, RZ ;  /* 0x0000009a59a47224 */ /* 0x000fce00078e02ff */
.L_x_135:
[----:B------:R-:W-:Y:S05]  /*4030*/  BSYNC B1 ;  /* 0x0000000000017941 */ /* 0x000fea0003800000 */
.L_x_134:
[----:B---3--:R-:W-:Y:S01]  /*4040*/  @!P3 IMAD R89, R140, R153, R164 ;  /* 0x000000998c59b224 */ /* 0x008fe200078e02a4 */
[----:B------:R-:W-:Y:S04]  /*4050*/  BSSY B1, `(.L_x_136) ;  /* 0x0000006000017945 */ /* 0x000fe80003800000 */
[----:B------:R3:W-:Y:S01]  /*4060*/  @!P3 STG.E.U8 desc[UR36][R158.64+0x68], R89 ;  /* 0x000068599e00b986 */ /* 0x0007e2000c101124 */
[----:B------:R-:W-:Y:S05]  /*4070*/  @P5 BRA `(.L_x_137) ;  /* 0x00000000000c5947 */ /* 0x000fea0003800000 */
[----:B--2---:R-:W3:Y:S02]  /*4080*/  LDG.E.U8 R155, desc[UR36][R22.64+0x69] ;  /* 0x00006924169b7981 */ /* 0x004ee4000c1e1100 */
[----:B---3--:R-:W-:-:S05]  /*4090*/  PRMT R89, R155, 0x8880, RZ ;  /* 0x000088809b597816 */ /* 0x008fca00000000ff */
[----:B------:R-:W-:-:S07]  /*40a0*/  IMAD R164, R89, R154, RZ ;  /* 0x0000009a59a47224 */ /* 0x000fce00078e02ff */
.L_x_137:
[----:B------:R-:W-:Y:S05]  /*40b0*/  BSYNC B1 ;  /* 0x0000000000017941 */ /* 0x000fea0003800000 */
.L_x_136:
[----:B------:R-:W-:Y:S01]  /*40c0*/  @!P5 IMAD R141, R141, R153, R164 ;  /* 0x000000998d8dd224 */ /* 0x000fe200078e02a4 */
[----:B------:R-:W-:Y:S04]  /*40d0*/  BSSY B1, `(.L_x_138) ;  /* 0x0000006000017945 */ /* 0x000fe80003800000 */
[----:B------:R0:W-:Y:S01]  /*40e0*/  @!P5 STG.E.U8 desc[UR36][R158.64+0x69], R141 ;  /* 0x0000698d9e00d986 */ /* 0x0001e2000c101124 */
[----:B------:R-:W-:Y:S05]  /*40f0*/  @P2 BRA `(.L_x_139) ;  /* 0x00000000000c2947 */ /* 0x000fea0003800000 */
[----:B--2---:R-:W3:Y:S02]  /*4100*/  LDG.E.U8 R155, desc[UR36][R162.64+0x68] ;  /* 0x00006824a29b7981 */ /* 0x004ee4000c1e1100 */
[----:B---3--:R-:W-:-:S05]  /*4110*/  PRMT R89, R155, 0x8880, RZ ;  /* 0x000088809b597816 */ /* 0x008fca00000000ff */
[----:B------:R-:W-:-:S07]  /*4120*/  IMAD R164, R89, R154, RZ ;  /* 0x0000009a59a47224 */ /* 0x000fce00078e02ff */
.L_x_139:
[----:B------:R-:W-:Y:S05]  /*4130*/  BSYNC B1 ;  /* 0x0000000000017941 */ /* 0x000fea0003800000 */
.L_x_138:
        /* <DEDUP_REMOVED lines=11> */
.L_x_141:
[----:B------:R-:W-:Y:S05]  /*41f0*/  BSYNC B1 ;  /* 0x0000000000017941 */ /* 0x000fea0003800000 */
.L_x_140:
[----:B------:R-:W-:Y:S01]  /*4200*/  @!P4 IMAD R143, R143, R153, R164 ;  /* 0x000000998f8fc224 */ /* 0x000fe200078e02a4 */
[----:B------:R-:W-:Y:S04]  /*4210*/  BSSY B1, `(.L_x_142) ;  /* 0x0000006000017945 */ /* 0x000fe80003800000 */
[----:B------:R0:W-:Y:S01]  /*4220*/  @!P4 STG.E.U8 desc[UR36][R8.64+0x69], R143 ;  /* 0x0000698f0800c986 */ /* 0x0001e2000c101124 */
[----:B------:R-:W-:Y:S05]  /*4230*/  @P3 BRA `(.L_x_143) ;  /* 0x00000000000c3947 */ /* 0x000fea0003800000 */
[----:B--2---:R-:W3:Y:S02]  /*4240*/  LDG.E.U8 R155, desc[UR36][R22.64+0x70] ;  /* 0x00007024169b7981 */ /* 0x004ee4000c1e1100 */
[----:B---3--:R-:W-:-:S05]  /*4250*/  PRMT R89, R155, 0x8880, RZ ;  /* 0x000088809b597816 */ /* 0x008fca00000000ff */
[----:B------:R-:W-:-:S07]  /*4260*/  IMAD R164, R89, R154, RZ ;  /* 0x0000009a59a47224 */ /* 0x000fce00078e02ff */
.L_x_143:
[----:B------:R-:W-:Y:S05]  /*4270*/  BSYNC B1 ;  /* 0x0000000000017941 */ /* 0x000fea0003800000 */
.L_x_142:
[----:B---3--:R-:W-:Y:S01]  /*4280*/  @!P3 IMAD R89, R144, R153, R164 ;  /* 0x000000999059b224 */ /* 0x008fe200078e02a4 */
[----:B------:R-:W-:Y:S04]  /*4290*/  BSSY B1, `(.L_x_144) ;  /* 0x0000006000017945 */ /* 0x000fe80003800000 */
[----:B------:R3:W-:Y:S01]  /*42a0*/  @!P3 STG.E.U8 desc[UR36][R158.64+0x70], R89 ;  /* 0x000070599e00b986 */ /* 0x0007e2000c101124 */
[----:B------:R-:W-:Y:S05]  /*42b0*/  @P5 BRA `(.L_x_145) ;  /* 0x00000000000c5947 */ /* 0x000fea0003800000 */
[----:B--2---:R-:W3:Y:S02]  /*42c0*/  LDG.E.U8 R155, desc[UR36][R22.64+0x71] ;  /* 0x00007124169b7981 */ /* 0x004ee4000c1e1100 */
[----:B---3--:R-:W-:-:S05]  /*42d0*/  PRMT R89, R155, 0x8880, RZ ;  /* 0x000088809b597816 */ /* 0x008fca00000000ff */
[----:B------:R-:W-:-:S07]  /*42e0*/  IMAD R164, R89, R154, RZ ;  /* 0x0000009a59a47224 */ /* 0x000fce00078e02ff */
.L_x_145:
[----:B------:R-:W-:Y:S05]  /*42f0*/  BSYNC B1 ;  /* 0x0000000000017941 */ /* 0x000fea0003800000 */
.L_x_144:
[----:B------:R-:W-:Y:S01]  /*4300*/  @!P5 IMAD R145, R145, R153, R164 ;  /* 0x000000999191d224 */ /* 0x000fe200078e02a4 */
[----:B------:R-:W-:Y:S04]  /*4310*/  BSSY B1, `(.L_x_146) ;  /* 0x0000006000017945 */ /* 0x000fe80003800000 */
[----:B------:R0:W-:Y:S01]  /*4320*/  @!P5 STG.E.U8 desc[UR36][R158.64+0x71], R145 ;  /* 0x000071919e00d986 */ /* 0x0001e2000c101124 */
[----:B------:R-:W-:Y:S05]  /*4330*/  @P2 BRA `(.L_x_147) ;  /* 0x00000000000c2947 */ /* 0x000fea0003800000 */
[----:B--2---:R-:W3:Y:S02]  /*4340*/  LDG.E.U8 R155, desc[UR36][R162.64+0x70] ;  /* 0x00007024a29b7981 */ /* 0x004ee4000c1e1100 */
[----:B---3--:R-:W-:-:S05]  /*4350*/  PRMT R89, R155, 0x8880, RZ ;  /* 0x000088809b597816 */ /* 0x008fca00000000ff */
[----:B------:R-:W-:-:S07]  /*4360*/  IMAD R164, R89, R154, RZ ;  /* 0x0000009a59a47224 */ /* 0x000fce00078e02ff */
.L_x_147:
[----:B------:R-:W-:Y:S05]  /*4370*/  BSYNC B1 ;  /* 0x0000000000017941 */ /* 0x000fea0003800000 */
.L_x_146:
[C---:B------:R-:W-:Y:S01]  /*4380*/  ISETP.LT.OR P4, PT, R3.reuse, 0x72, !P1 ;  /* 0x000000720300780c */ /* 0x040fe20004f81670 */
[----:B---3--:R-:W-:Y:S01]  /*4390*/  @!P2 IMAD R89, R146, R153, R164 ;  /* 0x000000999259a224 */ /* 0x008fe200078e02a4 */
[----:B------:R-:W-:Y:S01]  /*43a0*/  BSSY B1, `(.L_x_148) ;  /* 0x000000b000017945 */ /* 0x000fe20003800000 */
[----:B------:R-:W-:Y:S02]  /*43b0*/  ISETP.LT.OR P3, PT, R3, 0x79, !P0 ;  /* 0x000000790300780c */ /* 0x000fe40004761670 */
[----:B------:R-:W-:Y:S01]  /*43c0*/  IADD3 R165, P5, R165, 0x80, RZ ;  /* 0x00000080a5a57810 */ /* 0x000fe20007fbe0ff */
[----:B------:R3:W-:Y:S01]  /*43d0*/  @!P2 STG.E.U8 desc[UR36][R8.64+0x70], R89 ;  /* 0x000070590800a986 */ /* 0x0007e2000c101124 */
[C---:B------:R-:W-:Y:S02]  /*43e0*/  ISETP.LT.OR P2, PT, R3.reuse, 0x79, !P1 ;  /* 0x000000790300780c */ /* 0x040fe40004f41670 */
[C---:B------:R-:W-:Y:S02]  /*43f0*/  ISETP.LT.OR P0, PT, R3.reuse, 0x7a, !P0 ;  /* 0x0000007a0300780c */ /* 0x040fe40004701670 */
[----:B------:R-:W-:-:S02]  /*4400*/  ISETP.LT.OR P1, PT, R3, 0x7a, !P1 ;  /* 0x0000007a0300780c */ /* 0x000fc40004f21670 */
[----:B------:R-:W-:Y:S11]  /*4410*/  @P4 BRA `(.L_x_149) ;  /* 0x00000000000c4947 */ /* 0x000ff60003800000 */
[----:B--2---:R-:W3:Y:S02]  /*4420*/  LDG.E.U8 R155, desc[UR36][R162.64+0x71] ;  /* 0x00007124a29b7981 */ /* 0x004ee4000c1e1100 */
[----:B---3--:R-:W-:-:S05]  /*4430*/  PRMT R89, R155, 0x8880, RZ ;  /* 0x000088809b597816 */ /* 0x008fca00000000ff */
[----:B------:R-:W-:-:S07]  /*4440*/  IMAD R164, R89, R154, RZ ;  /* 0x0000009a59a47224 */ /* 0x000fce00078e02ff */
.L_x_149:
[----:B------:R-:W-:Y:S05]  /*4450*/  BSYNC B1 ;  /* 0x0000000000017941 */ /* 0x000fea0003800000 */
.L_x_148:
[----:B------:R-:W-:Y:S01]  /*4460*/  @!P4 IMAD R147, R147, R153, R164 ;  /* 0x000000999393c224 */ /* 0x000fe200078e02a4 */
[----:B------:R-:W-:Y:S04]  /*4470*/  BSSY B1, `(.L_x_150) ;  /* 0x0000006000017945 */ /* 0x000fe80003800000 */
[----:B------:R0:W-:Y:S01]  /*4480*/  @!P4 STG.E.U8 desc[UR36][R8.64+0x71], R147 ;  /* 0x000071930800c986 */ /* 0x0001e2000c101124 */
[----:B------:R-:W-:Y:S05]  /*4490*/  @P3 BRA `(.L_x_151) ;  /* 0x00000000000c3947 */ /* 0x000fea0003800000 */
[----:B--2---:R-:W3:Y:S02]  /*44a0*/  LDG.E.U8 R155, desc[UR36][R22.64+0x78] ;  /* 0x00007824169b7981 */ /* 0x004ee4000c1e1100 */
[----:B---3--:R-:W-:-:S05]  /*44b0*/  PRMT R89, R155, 0x8880, RZ ;  /* 0x000088809b597816 */ /* 0x008fca00000000ff */
[----:B------:R-:W-:-:S07]  /*44c0*/  IMAD R164, R89, R154, RZ ;  /* 0x0000009a59a47224 */ /* 0x000fce00078e02ff */
.L_x_151:
[----:B------:R-:W-:Y:S05]  /*44d0*/  BSYNC B1 ;  /* 0x0000000000017941 */ /* 0x000fea0003800000 */
.L_x_150:
[----:B---3--:R-:W-:Y:S01]  /*44e0*/  @!P3 IMAD R89, R148, R153, R164 ;  /* 0x000000999459b224 */ /* 0x008fe200078e02a4 */
[----:B------:R-:W-:Y:S01]  /*44f0*/  BSSY B1, `(.L_x_152) ;  /* 0x0000007000017945 */ /* 0x000fe20003800000 */
[----:B----4-:R-:W-:-:S03]  /*4500*/  IMAD.X R91, RZ, RZ, R5, P5 ;  /* 0x000000ffff5b7224 */ /* 0x010fc600028e0605 */
[----:B------:R3:W-:Y:S01]  /*4510*/  @!P3 STG.E.U8 desc[UR36][R158.64+0x78], R89 ;  /* 0x000078599e00b986 */ /* 0x0007e2000c101124 */
[----:B------:R-:W-:Y:S05]  /*4520*/  @P0 BRA `(.L_x_153) ;  /* 0x00000000000c0947 */ /* 0x000fea0003800000 */
[----:B--2---:R-:W2:Y:S02]  /*4530*/  LDG.E.U8 R155, desc[UR36][R22.64+0x79] ;  /* 0x00007924169b7981 */ /* 0x004ea4000c1e1100 */
[----:B--2---:R-:W-:-:S05]  /*4540*/  PRMT R5, R155, 0x8880, RZ ;  /* 0x000088809b057816 */ /* 0x004fca00000000ff */
[----:B------:R-:W-:-:S07]  /*4550*/  IMAD R164, R5, R154, RZ ;  /* 0x0000009a05a47224 */ /* 0x000fce00078e02ff */
.L_x_153:
[----:B------:R-:W-:Y:S05]  /*4560*/  BSYNC B1 ;  /* 0x0000000000017941 */ /* 0x000fea0003800000 */
.L_x_152:
[----:B------:R-:W-:Y:S01]  /*4570*/  @!P0 IMAD R149, R149, R153, R164 ;  /* 0x0000009995958224 */ /* 0x000fe200078e02a4 */
[----:B------:R-:W-:Y:S01]  /*4580*/  BSSY B1, `(.L_x_154) ;  /* 0x0000007000017945 */ /* 0x000fe20003800000 */
[----:B------:R-:W-:-:S03]  /*4590*/  IMAD R4, R91, R156, RZ ;  /* 0x0000009c5b047224 */ /* 0x000fc600078e02ff */
[----:B------:R4:W-:Y:S01]  /*45a0*/  @!P0 STG.E.U8 desc[UR36][R158.64+0x79], R149 ;  /* 0x000079959e008986 */ /* 0x0009e2000c101124 */
[----:B------:R-:W-:Y:S05]  /*45b0*/  @P2 BRA `(.L_x_155) ;  /* 0x00000000000c2947 */ /* 0x000fea0003800000 */
[----:B--2---:R-:W2:Y:S02]  /*45c0*/  LDG.E.U8 R155, desc[UR36][R162.64+0x78] ;  /* 0x00007824a29b7981 */ /* 0x004ea4000c1e1100 */
[----:B--2---:R-:W-:-:S05]  /*45d0*/  PRMT R5, R155, 0x8880, RZ ;  /* 0x000088809b057816 */ /* 0x004fca00000000ff */
[----:B------:R-:W-:-:S07]  /*45e0*/  IMAD R164, R5, R154, RZ ;  /* 0x0000009a05a47224 */ /* 0x000fce00078e02ff */
.L_x_155:
[----:B------:R-:W-:Y:S05]  /*45f0*/  BSYNC B1 ;  /* 0x0000000000017941 */ /* 0x000fea0003800000 */
.L_x_154:
[----:B------:R-:W-:Y:S01]  /*4600*/  @!P2 IMAD R5, R150, R153, R164 ;  /* 0x000000999605a224 */ /* 0x000fe200078e02a4 */
[----:B------:R-:W-:Y:S01]  /*4610*/  BSSY B1, `(.L_x_156) ;  /* 0x0000009000017945 */ /* 0x000fe20003800000 */
[C---:B0-----:R-:W-:Y:S02]  /*4620*/  IMAD R23, R165.reuse, R157, R4 ;  /* 0x0000009da5177224 */ /* 0x041fe400078e0204 */
[CC--:B------:R-:W-:Y:S01]  /*4630*/  IMAD.WIDE.U32 R160, R165.reuse, R156.reuse, R160 ;  /* 0x0000009ca5a07225 */ /* 0x0c0fe200078e00a0 */
[----:B------:R0:W-:Y:S03]  /*4640*/  @!P2 STG.E.U8 desc[UR36][R8.64+0x78], R5 ;  /* 0x000078050800a986 */ /* 0x0001e6000c101124 */
[----:B------:R-:W-:Y:S01]  /*4650*/  IMAD.WIDE.U32 R156, R165, R156, R20 ;  /* 0x0000009ca59c7225 */ /* 0x000fe200078e0014 */
[----:B------:R-:W-:Y:S06]  /*4660*/  @P1 BRA `(.L_x_157) ;  /* 0x00000000000c1947 */ /* 0x000fec0003800000 */
[----:B--2---:R-:W0:Y:S02]  /*4670*/  LDG.E.U8 R155, desc[UR36][R162.64+0x79] ;  /* 0x00007924a29b7981 */ /* 0x004e24000c1e1100 */
[----:B0-----:R-:W-:-:S05]  /*4680*/  PRMT R5, R155, 0x8880, RZ ;  /* 0x000088809b057816 */ /* 0x001fca00000000ff */
[----:B------:R-:W-:-:S07]  /*4690*/  IMAD R164, R5, R154, RZ ;  /* 0x0000009a05a47224 */ /* 0x000fce00078e02ff */
.L_x_157:
[----:B------:R-:W-:Y:S05]  /*46a0*/  BSYNC B1 ;  /* 0x0000000000017941 */ /* 0x000fea0003800000 */
.L_x_156:
[----:B------:R-:W-:Y:S01]  /*46b0*/  @!P1 IMAD R151, R151, R153, R164 ;  /* 0x0000009997979224 */ /* 0x000fe200078e02a4 */
[----:B------:R-:W-:Y:S01]  /*46c0*/  ISETP.GE.AND P2, PT, R0, 0x81, PT ;  /* 0x000000810000780c */ /* 0x000fe20003f46270 */
[----:B------:R-:W-:Y:S01]  /*46d0*/  BSSY B1, `(.L_x_158) ;  /* 0x000000c000017945 */ /* 0x000fe20003800000 */
[----:B------:R-:W-:Y:S02]  /*46e0*/  IADD3 R4, P5, R156, R12, RZ ;  /* 0x0000000c9c047210 */ /* 0x000fe40007fbe0ff */
[----:B------:R1:W-:Y:S01]  /*46f0*/  @!P1 STG.E.U8 desc[UR36][R8.64+0x79], R151 ;  /* 0x0000799708009986 */ /* 0x0003e2000c101124 */
[----:B------:R-:W-:Y:S02]  /*4700*/  ISETP.LT.OR P1, PT, R3, 0x1, !P2 ;  /* 0x000000010300780c */ /* 0x000fe40005721670 */
[----:B0-----:R-:W-:Y:S02]  /*4710*/  IADD3.X R5, R13, R157, R23, P5, !PT ;  /* 0x0000009d0d057210 */ /* 0x001fe40002ffe417 */
[----:B------:R-:W-:-:S02]  /*4720*/  ISETP.GE.AND P0, PT, R0, 0x89, PT ;  /* 0x000000890000780c */ /* 0x000fc40003f06270 */
[----:B------:R-:W-:Y:S02]  /*4730*/  IADD3 R12, P4, P3, R14, R12, R160 ;  /* 0x0000000c0e0c7210 */ /* 0x000fe40007b9e0a0 */
[----:B------:R-:W-:-:S05]  /*4740*/  ISETP.LT.OR P5, PT, R3, 0x2, !P2 ;  /* 0x000000020300780c */ /* 0x000fca00057a1670 */
[----:B-1----:R-:W-:Y:S08]  /*4750*/  @P1 BRA `(.L_x_159) ;  /* 0x00000000000c1947 */ /* 0x002ff00003800000 */
[----:B--2---:R-:W2:Y:S02]  /*4760*/  LDG.E.U8 R155, desc[UR36][R4.64] ;  /* 0x00000024049b7981 */ /* 0x004ea4000c1e1100 */
[----:B--2---:R-:W-:-:S05]  /*4770*/  PRMT R9, R155, 0x8880, RZ ;  /* 0x000088809b097816 */ /* 0x004fca00000000ff */
[----:B------:R-:W-:-:S07]  /*4780*/  IMAD R164, R9, R154, RZ ;  /* 0x0000009a09a47224 */ /* 0x000fce00078e02ff */
.L_x_159:
[----:B------:R-:W-:Y:S05]  /*4790*/  BSYNC B1 ;  /* 0x0000000000017941 */ /* 0x000fea0003800000 */
.L_x_158:
[----:B------:R-:W-:Y:S01]  /*47a0*/  @!P1 IMAD R9, R24, R153, R164 ;  /* 0x0000009918099224 */ /* 0x000fe200078e02a4 */
[----:B------:R-:W-:Y:S01]  /*47b0*/  BSSY B1, `(.L_x_160) ;  /* 0x0000007000017945 */ /* 0x000fe20003800000 */
[----:B------:R-:W-:-:S03]  /*47c0*/  IMAD.IADD R160, R23, 0x1, R161 ;  /* 0x0000000117a07824 */ /* 0x000fc600078e02a1 */
[----:B------:R0:W-:Y:S01]  /*47d0*/  @!P1 STG.E.U8 desc[UR36][R6.64], R9 ;  /* 0x0000000906009986 */ /* 0x0001e2000c101124 */
[----:B------:R-:W-:Y:S05]  /*47e0*/  @P5 BRA `(.L_x_161) ;  /* 0x00000000000c5947 */ /* 0x000fea0003800000 */
[----:B--2---:R-:W0:Y:S02]  /*47f0*/  LDG.E.U8 R155, desc[UR36][R4.64+0x1] ;  /* 0x00000124049b7981 */ /* 0x004e24000c1e1100 */
[----:B0-----:R-:W-:-:S05]  /*4800*/  PRMT R9, R155, 0x8880, RZ ;  /* 0x000088809b097816 */ /* 0x001fca00000000ff */
[----:B------:R-:W-:-:S07]  /*4810*/  IMAD R164, R9, R154, RZ ;  /* 0x0000009a09a47224 */ /* 0x000fce00078e02ff */
.L_x_161:
[----:B------:R-:W-:Y:S05]  /*4820*/  BSYNC B1 ;  /* 0x0000000000017941 */ /* 0x000fea0003800000 */
.L_x_160:
[----:B------:R-:W-:Y:S01]  /*4830*/  ISETP.LT.OR P1, PT, R3, 0x1, !P0 ;  /* 0x000000010300780c */ /* 0x000fe20004721670 */
[----:B------:R-:W-:Y:S01]  /*4840*/  @!P5 IMAD R25, R25, R153, R164 ;  /* 0x000000991919d224 */ /* 0x000fe200078e02a4 */
[----:B------:R-:W-:Y:S01]  /*4850*/  BSSY B1, `(.L_x_162) ;  /* 0x000000a000017945 */ /* 0x000fe20003800000 */
[----:B------:R-:W-:Y:S02]  /*4860*/  IADD3.X R13, R21, R13, R160, P4, P3 ;  /* 0x0000000d150d7210 */ /* 0x000fe400027e64a0 */
[C---:B------:R-:W-:Y:S01]  /*4870*/  ISETP.LT.OR P4, PT, R3.reuse, 0x2, !P0 ;  /* 0x000000020300780c */ /* 0x040fe20004781670 */
[----:B------:R1:W-:Y:S01]  /*4880*/  @!P5 STG.E.U8 desc[UR36][R6.64+0x1], R25 ;  /* 0x000001190600d986 */ /* 0x0003e2000c101124 */
[C---:B------:R-:W-:Y:S02]  /*4890*/  ISETP.LT.OR P5, PT, R3.reuse, 0x9, !P2 ;  /* 0x000000090300780c */ /* 0x040fe400057a1670 */
[----:B------:R-:W-:-:S04]  /*48a0*/  ISETP.LT.OR P3, PT, R3, 0xa, !P2 ;  /* 0x0000000a0300780c */ /* 0x000fc80005761670 */
[----:B------:R-:W-:Y:S09]  /*48b0*/  @P1 BRA `(.L_x_163) ;  /* 0x00000000000c1947 */ /* 0x000ff20003800000 */
[----:B--2---:R-:W0:Y:S02]  /*48c0*/  LDG.E.U8 R155, desc[UR36][R12.64] ;  /* 0x000000240c9b7981 */ /* 0x004e24000c1e1100 */
[----:B0-----:R-:W-:-:S05]  /*48d0*/  PRMT R9, R155, 0x8880, RZ ;  /* 0x000088809b097816 */ /* 0x001fca00000000ff */
[----:B------:R-:W-:-:S07]  /*48e0*/  IMAD R164, R9, R154, RZ ;  /* 0x0000009a09a47224 */ /* 0x000fce00078e02ff */
.L_x_163:
[----:B------:R-:W-:Y:S05]  /*48f0*/  BSYNC B1 ;  /* 0x0000000000017941 */ /* 0x000fea0003800000 */
.L_x_162:
[----:B0-----:R-:W-:Y:S01]  /*4900*/  @!P1 IMAD R9, R26, R153, R164 ;  /* 0x000000991a099224 */ /* 0x001fe200078e02a4 */
[----:B------:R-:W-:Y:S04]  /*4910*/  BSSY B1, `(.L_x_164) ;  /* 0x0000006000017945 */ /* 0x000fe80003800000 */
[----:B------:R0:W-:Y:S01]  /*4920*/  @!P1 STG.E.U8 desc[UR36][R10.64], R9 ;  /* 0x000000090a009986 */ /* 0x0001e2000c101124 */
[----:B------:R-:W-:Y:S05]  /*4930*/  @P4 BRA `(.L_x_165) ;  /* 0x00000000000c4947 */ /* 0x000fea0003800000 */
[----:B--2---:R-:W0:Y:S02]  /*4940*/  LDG.E.U8 R155, desc[UR36][R12.64+0x1] ;  /* 0x000001240c9b7981 */ /* 0x004e24000c1e1100 */
[----:B0-----:R-:W-:-:S05]  /*4950*/  PRMT R9, R155, 0x8880, RZ ;  /* 0x000088809b097816 */ /* 0x001fca00000000ff */
[----:B------:R-:W-:-:S07]  /*4960*/  IMAD R164, R9, R154, RZ ;  /* 0x0000009a09a47224 */ /* 0x000fce00078e02ff */
.L_x_165:
[----:B------:R-:W-:Y:S05]  /*4970*/  BSYNC B1 ;  /* 0x0000000000017941 */ /* 0x000fea0003800000 */
.L_x_164:
[----:B------:R-:W-:Y:S01]  /*4980*/  @!P4 IMAD R27, R27, R153, R164 ;  /* 0x000000991b1bc224 */ /* 0x000fe200078e02a4 */
[----:B------:R-:W-:Y:S04]  /*4990*/  BSSY B1, `(.L_x_166) ;  /* 0x0000006000017945 */ /* 0x000fe80003800000 */
[----:B------:R0:W-:Y:S01]  /*49a0*/  @!P4 STG.E.U8 desc[UR36][R10.64+0x1], R27 ;  /* 0x0000011b0a00c986 */ /* 0x0001e2000c101124 */
[----:B------:R-:W-:Y:S05]  /*49b0*/  @P5 BRA `(.L_x_167) ;  /* 0x00000000000c5947 */ /* 0x000fea0003800000 */
[----:B--2---:R-:W0:Y:S02]  /*49c0*/  LDG.E.U8 R155, desc[UR36][R4.64+0x8] ;  /* 0x00000824049b7981 */ /* 0x004e24000c1e1100 */
[----:B0-----:R-:W-:-:S05]  /*49d0*/  PRMT R9, R155, 0x8880, RZ ;  /* 0x000088809b097816 */ /* 0x001fca00000000ff */
[----:B------:R-:W-:-:S07]  /*49e0*/  IMAD R164, R9, R154, RZ ;  /* 0x0000009a09a47224 */ /* 0x000fce00078e02ff */
.L_x_167:
[----:B------:R-:W-:Y:S05]  /*49f0*/  BSYNC B1 ;  /* 0x0000000000017941 */ /* 0x000fea0003800000 */
.L_x_166:
[----:B0-----:R-:W-:Y:S01]  /*4a00*/  @!P5 IMAD R9, R28, R153, R164 ;  /* 0x000000991c09d224 */ /* 0x001fe200078e02a4 */
[----:B------:R-:W-:Y:S04]  /*4a10*/  BSSY B1, `(.L_x_168) ;  /* 0x0000006000017945 */ /* 0x000fe80003800000 */
[----:B------:R0:W-:Y:S01]  /*4a20*/  @!P5 STG.E.U8 desc[UR36][R6.64+0x8], R9 ;  /* 0x000008090600d986 */ /* 0x0001e2000c101124 */
[----:B------:R-:W-:Y:S05]  /*4a30*/  @P3 BRA `(.L_x_169) ;  /* 0x00000000000c3947 */ /* 0x000fea0003800000 */
[----:B--2---:R-:W0:Y:S02]  /*4a40*/  LDG.E.U8 R155, desc[UR36][R4.64+0x9] ;  /* 0x00000924049b7981 */ /* 0x004e24000c1e1100 */
[----:B0-----:R-:W-:-:S05]  /*4a50*/  PRMT R9, R155, 0x8880, RZ ;  /* 0x000088809b097816 */ /* 0x001fca00000000ff */
[----:B------:R-:W-:-:S07]  /*4a60*/  IMAD R164, R9, R154, RZ ;  /* 0x0000009a09a47224 */ /* 0x000fce00078e02ff */
.L_x_169:
[----:B------:R-:W-:Y:S05]  /*4a70*/  BSYNC B1 ;  /* 0x0000000000017941 */ /* 0x000fea0003800000 */
.L_x_168:
[----:B------:R-:W-:Y:S01]  /*4a80*/  ISETP.LT.OR P5, PT, R3, 0x9, !P0 ;  /* 0x000000090300780c */ /* 0x000fe200047a1670 */
[----:B------:R-:W-:Y:S01]  /*4a90*/  @!P3 IMAD R29, R29, R153, R164 ;  /* 0x000000991d1db224 */ /* 0x000fe200078e02a4 */
[----:B------:R-:W-:Y:S01]  /*4aa0*/  BSSY B1, `(.L_x_170) ;  /* 0x0000009000017945 */ /* 0x000fe20003800000 */
[C---:B------:R-:W-:Y:S02]  /*4ab0*/  ISETP.LT.OR P4, PT, R3.reuse, 0xa, !P0 ;  /* 0x0000000a0300780c */ /* 0x040fe40004781670 */
[C---:B------:R-:W-:Y:S01]  /*4ac0*/  ISETP.LT.OR P1, PT, R3.reuse, 0x12, !P2 ;  /* 0x000000120300780c */ /* 0x040fe20005721670 */
[----:B------:R0:W-:Y:S01]  /*4ad0*/  @!P3 STG.E.U8 desc[UR36][R6.64+0x9], R29 ;  /* 0x0000091d0600b986 */ /* 0x0001e2000c101124 */
[----:B------:R-:W-:-:S06]  /*4ae0*/  ISETP.LT.OR P3, PT, R3, 0x11, !P2 ;  /* 0x000000110300780c */ /* 0x000fcc0005761670 */
[----:B------:R-:W-:Y:S07]  /*4af0*/  @P5 BRA `(.L_x_171) ;  /* 0x00000000000c5947 */ /* 0x000fee0003800000 */
[----:B--2---:R-:W0:Y:S02]  /*4b00*/  LDG.E.U8 R155, desc[UR36][R12.64+0x8] ;  /* 0x000008240c9b7981 */ /* 0x004e24000c1e1100 */
[----:B0-----:R-:W-:-:S05]  /*4b10*/  PRMT R9, R155, 0x8880, RZ ;  /* 0x000088809b097816 */ /* 0x001fca00000000ff */
[----:B------:R-:W-:-:S07]  /*4b20*/  IMAD R164, R9, R154, RZ ;  /* 0x0000009a09a47224 */ /* 0x000fce00078e02ff */
.L_x_171:
[----:B------:R-:W-:Y:S05]  /*4b30*/  BSYNC B1 ;  /* 0x0000000000017941 */ /* 0x000fea0003800000 */
.L_x_170:
[----:B0-----:R-:W-:Y:S01]  /*4b40*/  @!P5 IMAD R9, R30, R153, R164 ;  /* 0x000000991e09d224 */ /* 0x001fe200078e02a4 */
[----:B------:R-:W-:Y:S04]  /*4b50*/  BSSY B1, `(.L_x_172) ;  /* 0x0000006000017945 */ /* 0x000fe80003800000 */
[----:B------:R0:W-:Y:S01]  /*4b60*/  @!P5 STG.E.U8 desc[UR36][R10.64+0x8], R9 ;  /* 0x000008090a00d986 */ /* 0x0001e2000c101124 */
[----:B------:R-:W-:Y:S05]  /*4b70*/  @P4 BRA `(.L_x_173) ;  /* 0x00000000000c4947 */ /* 0x000fea0003800000 */
[----:B--2---:R-:W0:Y:S02]  /*4b80*/  LDG.E.U8 R155, desc[UR36][R12.64+0x9] ;  /* 0x000009240c9b7981 */ /* 0x004e24000c1e1100 */
[----:B0-----:R-:W-:-:S05]  /*4b90*/  PRMT R9, R155, 0x8880, RZ ;  /* 0x000088809b097816 */ /* 0x001fca00000000ff */
[----:B------:R-:W-:-:S07]  /*4ba0*/  IMAD R164, R9, R154, RZ ;  /* 0x0000009a09a47224 */ /* 0x000fce00078e02ff */
.L_x_173:
[----:B------:R-:W-:Y:S05]  /*4bb0*/  BSYNC B1 ;  /* 0x0000000000017941 */ /* 0x000fea0003800000 */
.L_x_172:
[----:B------:R-:W-:Y:S01]  /*4bc0*/  @!P4 IMAD R31, R31, R153, R164 ;  /* 0x000000991f1fc224 */ /* 0x000fe200078e02a4 */
[----:B------:R-:W-:Y:S04]  /*4bd0*/  BSSY B1, `(.L_x_174) ;  /* 0x0000006000017945 */ /* 0x000fe80003800000 */
[----:B------:R0:W-:Y:S01]  /*4be0*/  @!P4 STG.E.U8 desc[UR36][R10.64+0x9], R31 ;  /* 0x0000091f0a00c986 */ /* 0x0001e2000c101124 */
[----:B------:R-:W-:Y:S05]  /*4bf0*/  @P3 BRA `(.L_x_175) ;  /* 0x00000000000c3947 */ /* 0x000fea0003800000 */
[----:B--2---:R-:W0:Y:S02]  /*4c00*/  LDG.E.U8 R155, desc[UR36][R4.64+0x10] ;  /* 0x00001024049b7981 */ /* 0x004e24000c1e1100 */
[----:B0-----:R-:W-:-:S05]  /*4c10*/  PRMT R9, R155, 0x8880, RZ ;  /* 0x000088809b097816 */ /* 0x001fca00000000ff */
[----:B------:R-:W-:-:S07]  /*4c20*/  IMAD R164, R9, R154, RZ ;  /* 0x0000009a09a47224 */ /* 0x000fce00078e02ff */
.L_x_175:
[----:B------:R-:W-:Y:S05]  /*4c30*/  BSYNC B1 ;  /* 0x0000000000017941 */ /* 0x000fea0003800000 */
.L_x_174:
[----:B0-----:R-:W-:Y:S01]  /*4c40*/  @!P3 IMAD R9, R32, R153, R164 ;  /* 0x000000992009b224 */ /* 0x001fe200078e02a4 */
[----:B------:R-:W-:Y:S04]  /*4c50*/  BSSY B1, `(.L_x_176) ;  /* 0x0000006000017945 */ /* 0x000fe80003800000 */
[----:B------:R0:W-:Y:S01]  /*4c60*/  @!P3 STG.E.U8 desc[UR36][R6.64+0x10], R9 ;  /* 0x000010090600b986 */ /* 0x0001e2000c101124 */
[----:B------:R-:W-:Y:S05]  /*4c70*/  @P1 BRA `(.L_x_177) ;  /* 0x00000000000c1947 */ /* 0x000fea0003800000 */
[----:B--2---:R-:W0:Y:S02]  /*4c80*/  LDG.E.U8 R155, desc[UR36][R4.64+0x11] ;  /* 0x00001124049b7981 */ /* 0x004e24000c1e1100 */
[----:B0-----:R-:W-:-:S05]  /*4c90*/  PRMT R9, R155, 0x8880, RZ ;  /* 0x000088809b097816 */ /* 0x001fca00000000ff */
[----:B------:R-:W-:-:S07]  /*4ca0*/  IMAD R164, R9, R154, RZ ;  /* 0x0000009a09a47224 */ /* 0x000fce00078e02ff */
.L_x_177:
[----:B------:R-:W-:Y:S05]  /*4cb0*/  BSYNC B1 ;  /* 0x0000000000017941 */ /* 0x000fea0003800000 */
.L_x_176:
        /* <DEDUP_REMOVED lines=11> */
.L_x_179:
[----:B------:R-:W-:Y:S05]  /*4d70*/  BSYNC B1 ;  /* 0x0000000000017941 */ /* 0x000fea0003800000 */
.L_x_178:
[----:B0-----:R-:W-:Y:S01]  /*4d80*/  @!P4 IMAD R9, R34, R153, R164 ;  /* 0x000000992209c224 */ /* 0x001fe200078e02a4 */
[----:B------:R-:W-:Y:S04]  /*4d90*/  BSSY B1, `(.L_x_180) ;  /* 0x0000006000017945 */ /* 0x000fe80003800000 */
[----:B------:R0:W-:Y:S01]  /*4da0*/  @!P4 STG.E.U8 desc[UR36][R10.64+0x10], R9 ;  /* 0x000010090a00c986 */ /* 0x0001e2000c101124 */
[----:B------:R-:W-:Y:S05]  /*4db0*/  @P3 BRA `(.L_x_181) ;  /* 0x00000000000c3947 */ /* 0x000fea0003800000 */
[----:B--2---:R-:W0:Y:S02]  /*4dc0*/  LDG.E.U8 R155, desc[UR36][R12.64+0x11] ;  /* 0x000011240c9b7981 */ /* 0x004e24000c1e1100 */
[----:B0-----:R-:W-:-:S05]  /*4dd0*/  PRMT R9, R155, 0x8880, RZ ;  /* 0x000088809b097816 */ /* 0x001fca00000000ff */
[----:B------:R-:W-:-:S07]  /*4de0*/  IMAD R164, R9, R154, RZ ;  /* 0x0000009a09a47224 */ /* 0x000fce00078e02ff */
.L_x_181:
[----:B------:R-:W-:Y:S05]  /*4df0*/  BSYNC B1 ;  /* 0x0000000000017941 */ /* 0x000fea0003800000 */
.L_x_180:
[----:B------:R-:W-:Y:S01]  /*4e00*/  @!P3 IMAD R35, R35, R153, R164 ;  /* 0x000000992323b224 */ /* 0x000fe200078e02a4 */
[----:B------:R-:W-:Y:S04]  /*4e10*/  BSSY B1, `(.L_x_182) ;  /* 0x0000006000017945 */ /* 0x000fe80003800000 */
[----:B------:R0:W-:Y:S01]  /*4e20*/  @!P3 STG.E.U8 desc[UR36][R10.64+0x11], R35 ;  /* 0x000011230a00b986 */ /* 0x0001e2000c101124 */
[----:B------:R-:W-:Y:S05]  /*4e30*/  @P5 BRA `(.L_x_183) ;  /* 0x00000000000c5947 */ /* 0x000fea0003800000 */
[----:B--2---:R-:W0:Y:S02]  /*4e40*/  LDG.E.U8 R155, desc[UR36][R4.64+0x18] ;  /* 0x00001824049b7981 */ /* 0x004e24000c1e1100 */
[----:B0-----:R-:W-:-:S05]  /*4e50*/  PRMT R9, R155, 0x8880, RZ ;  /* 0x000088809b097816 */ /* 0x001fca00000000ff */
[----:B------:R-:W-:-:S07]  /*4e60*/  IMAD R164, R9, R154, RZ ;  /* 0x0000009a09a47224 */ /* 0x000fce00078e02ff */
.L_x_183:
[----:B------:R-:W-:Y:S05]  /*4e70*/  BSYNC B1 ;  /* 0x0000000000017941 */ /* 0x000fea0003800000 */
.L_x_182:
[----:B0-----:R-:W-:Y:S01]  /*4e80*/  @!P5 IMAD R9, R36, R153, R164 ;  /* 0x000000992409d224 */ /* 0x001fe200078e02a4 */
[----:B------:R-:W-:Y:S04]  /*4e90*/  BSSY B1, `(.L_x_184) ;  /* 0x0000006000017945 */ /* 0x000fe80003800000 */
[----:B------:R0:W-:Y:S01]  /*4ea0*/  @!P5 STG.E.U8 desc[UR36][R6.64+0x18], R9 ;  /* 0x000018090600d986 */ /* 0x0001e2000c101124 */
[----:B------:R-:W-:Y:S05]  /*4eb0*/  @P1 BRA `(.L_x_185) ;  /* 0x00000000000c1947 */ /* 0x000fea0003800000 */
[----:B--2---:R-:W0:Y:S02]  /*4ec0*/  LDG.E.U8 R155, desc[UR36][R4.64+0x19] ;  /* 0x00001924049b7981 */ /* 0x004e24000c1e1100 */
[----:B0-----:R-:W-:-:S05]  /*4ed0*/  PRMT R9, R155, 0x8880, RZ ;  /* 0x000088809b097816 */ /* 0x001fca00000000ff */
[----:B------:R-:W-:-:S07]  /*4ee0*/  IMAD R164, R9, R154, RZ ;  /* 0x0000009a09a47224 */ /* 0x000fce00078e02ff */
.L_x_185:
[----:B------:R-:W-:Y:S05]  /*4ef0*/  BSYNC B1 ;  /* 0x0000000000017941 */ /* 0x000fea0003800000 */
.L_x_184:
        /* <DEDUP_REMOVED lines=11> */
.L_x_187:
[----:B------:R-:W-:Y:S05]  /*4fb0*/  BSYNC B1 ;  /* 0x0000000000017941 */ /* 0x000fea0003800000 */
.L_x_186:
[----:B0-----:R-:W-:Y:S01]  /*4fc0*/  @!P4 IMAD R9, R38, R153, R164 ;  /* 0x000000992609c224 */ /* 0x001fe200078e02a4 */
[----:B------:R-:W-:Y:S04]  /*4fd0*/  BSSY B1, `(.L_x_188) ;  /* 0x0000006000017945 */ /* 0x000fe80003800000 */
[----:B------:R0:W-:Y:S01]  /*4fe0*/  @!P4 STG.E.U8 desc[UR36][R10.64+0x18], R9 ;  /* 0x000018090a00c986 */ /* 0x0001e2000c101124 */
[----:B------:R-:W-:Y:S05]  /*4ff0*/  @P3 BRA `(.L_x_189) ;  /* 0x00000000000c3947 */ /* 0x000fea0003800000 */
[----:B--2---:R-:W0:Y:S02]  /*5000*/  LDG.E.U8 R155, desc[UR36][R12.64+0x19] ;  /* 0x000019240c9b7981 */ /* 0x004e24000c1e1100 */
[----:B0-----:R-:W-:-:S05]  /*5010*/  PRMT R9, R155, 0x8880, RZ ;  /* 0x000088809b097816 */ /* 0x001fca00000000ff */
[----:B------:R-:W-:-:S07]  /*5020*/  IMAD R164, R9, R154, RZ ;  /* 0x0000009a09a47224 */ /* 0x000fce00078e02ff */
.L_x_189:
[----:B------:R-:W-:Y:S05]  /*5030*/  BSYNC B1 ;  /* 0x0000000000017941 */ /* 0x000fea0003800000 */
.L_x_188:
[----:B------:R-:W-:Y:S01]  /*5040*/  @!P3 IMAD R39, R39, R153, R164 ;  /* 0x000000992727b224 */ /* 0x000fe200078e02a4 */
[----:B------:R-:W-:Y:S04]  /*5050*/  BSSY B1, `(.L_x_190) ;  /* 0x0000006000017945 */ /* 0x000fe80003800000 */
[----:B------:R0:W-:Y:S01]  /*5060*/  @!P3 STG.E.U8 desc[UR36][R10.64+0x19], R39 ;  /* 0x000019270a00b986 */ /* 0x0001e2000c101124 */
[----:B------:R-:W-:Y:S05]  /*5070*/  @P5 BRA `(.L_x_191) ;  /* 0x00000000000c5947 */ /* 0x000fea0003800000 */
[----:B--2---:R-:W0:Y:S02]  /*5080*/  LDG.E.U8 R155, desc[UR36][R4.64+0x20] ;  /* 0x00002024049b7981 */ /* 0x004e24000c1e1100 */
[----:B0-----:R-:W-:-:S05]  /*5090*/  PRMT R9, R155, 0x8880, RZ ;  /* 0x000088809b097816 */ /* 0x001fca00000000ff */
[----:B------:R-:W-:-:S07]  /*50a0*/  IMAD R164, R9, R154, RZ ;  /* 0x0000009a09a47224 */ /* 0x000fce00078e02ff */
.L_x_191:
[----:B------:R-:W-:Y:S05]  /*50b0*/  BSYNC B1 ;  /* 0x0000000000017941 */ /* 0x000fea0003800000 */
.L_x_190:
[----:B0-----:R-:W-:Y:S01]  /*50c0*/  @!P5 IMAD R9, R40, R153, R164 ;  /* 0x000000992809d224 */ /* 0x001fe200078e02a4 */
[----:B------:R-:W-:Y:S04]  /*50d0*/  BSSY B1, `(.L_x_192) ;  /* 0x0000006000017945 */ /* 0x000fe80003800000 */
[----:B------:R0:W-:Y:S01]  /*50e0*/  @!P5 STG.E.U8 desc[UR36][R6.64+0x20], R9 ;  /* 0x000020090600d986 */ /* 0x0001e2000c101124 */
[----:B------:R-:W-:Y:S05]  /*50f0*/  @P1 BRA `(.L_x_193) ;  /* 0x00000000000c1947 */ /* 0x000fea0003800000 */
[----:B--2---:R-:W0:Y:S02]  /*5100*/  LDG.E.U8 R155, desc[UR36][R4.64+0x21] ;  /* 0x00002124049b7981 */ /* 0x004e24000c1e1100 */
[----:B0-----:R-:W-:-:S05]  /*5110*/  PRMT R9, R155, 0x8880, RZ ;  /* 0x000088809b097816 */ /* 0x001fca00000000ff */
[----:B------:R-:W-:-:S07]  /*5120*/  IMAD R164, R9, R154, RZ ;  /* 0x0000009a09a47224 */ /* 0x000fce00078e02ff */
.L_x_193:
[----:B------:R-:W-:Y:S05]  /*5130*/  BSYNC B1 ;  /* 0x0000000000017941 */ /* 0x000fea0003800000 */
.L_x_192:
        /* <DEDUP_REMOVED lines=11> */
.L_x_195:
[----:B------:R-:W-:Y:S05]  /*51f0*/  BSYNC B1 ;  /* 0x0000000000017941 */ /* 0x000fea0003800000 */
.L_x_194:
[----:B0-----:R-:W-:Y:S01]  /*5200*/  @!P4 IMAD R9, R42, R153, R164 ;  /* 0x000000992a09c224 */ /* 0x001fe200078e02a4 */
[----:B------:R-:W-:Y:S04]  /*5210*/  BSSY B1, `(.L_x_196) ;  /* 0x0000006000017945 */ /* 0x000fe80003800000 */
[----:B------:R0:W-:Y:S01]  /*5220*/  @!P4 STG.E.U8 desc[UR36][R10.64+0x20], R9 ;  /* 0x000020090a00c986 */ /* 0x0001e2000c101124 */
[----:B------:R-:W-:Y:S05]  /*5230*/  @P3 BRA `(.L_x_197) ;  /* 0x00000000000c3947 */ /* 0x000fea0003800000 */
[----:B--2---:R-:W0:Y:S02]  /*5240*/  LDG.E.U8 R155, desc[UR36][R12.64+0x21] ;  /* 0x000021240c9b7981 */ /* 0x004e24000c1e1100 */
[----:B0-----:R-:W-:-:S05]  /*5250*/  PRMT R9, R155, 0x8880, RZ ;  /* 0x000088809b097816 */ /* 0x001fca00000000ff */
[----:B------:R-:W-:-:S07]  /*5260*/  IMAD R164, R9, R154, RZ ;  /* 0x0000009a09a47224 */ /* 0x000fce00078e02ff */
.L_x_197:
[----:B------:R-:W-:Y:S05]  /*5270*/  BSYNC B1 ;  /* 0x0000000000017941 */ /* 0x000fea0003800000 */
.L_x_196:
[----:B------:R-:W-:Y:S01]  /*5280*/  @!P3 IMAD R43, R43, R153, R164 ;  /* 0x000000992b2bb224 */ /* 0x000fe200078e02a4 */
[----:B------:R-:W-:Y:S04]  /*5290*/  BSSY B1, `(.L_x_198) ;  /* 0x0000006000017945 */ /* 0x000fe80003800000 */
[----:B------:R0:W-:Y:S01]  /*52a0*/  @!P3 STG.E.U8 desc[UR36][R10.64+0x21], R43 ;  /* 0x0000212b0a00b986 */ /* 0x0001e2000c101124 */
[----:B------:R-:W-:Y:S05]  /*52b0*/  @P5 BRA `(.L_x_199) ;  /* 0x00000000000c5947 */ /* 0x000fea0003800000 */
[----:B--2---:R-:W0:Y:S02]  /*52c0*/  LDG.E.U8 R155, desc[UR36][R4.64+0x28] ;  /* 0x00002824049b7981 */ /* 0x004e24000c1e1100 */
[----:B0-----:R-:W-:-:S05]  /*52d0*/  PRMT R9, R155, 0x8880, RZ ;  /* 0x000088809b097816 */ /* 0x001fca00000000ff */
[----:B------:R-:W-:-:S07]  /*52e0*/  IMAD R164, R9, R154, RZ ;  /* 0x0000009a09a47224 */ /* 0x000fce00078e02ff */
.L_x_199:
[----:B------:R-:W-:Y:S05]  /*52f0*/  BSYNC B1 ;  /* 0x0000000000017941 */ /* 0x000fea0003800000 */
.L_x_198:
[----:B0-----:R-:W-:Y:S01]  /*5300*/  @!P5 IMAD R9, R44, R153, R164 ;  /* 0x000000992c09d224 */ /* 0x001fe200078e02a4 */
[----:B------:R-:W-:Y:S04]  /*5310*/  BSSY B1, `(.L_x_200) ;  /* 0x0000006000017945 */ /* 0x000fe80003800000 */
[----:B------:R0:W-:Y:S01]  /*5320*/  @!P5 STG.E.U8 desc[UR36][R6.64+0x28], R9 ;  /* 0x000028090600d986 */ /* 0x0001e2000c101124 */
[----:B------:R-:W-:Y:S05]  /*5330*/  @P1 BRA `(.L_x_201) ;  /* 0x00000000000c1947 */ /* 0x000fea0003800000 */
[----:B--2---:R-:W0:Y:S02]  /*5340*/  LDG.E.U8 R155, desc[UR36][R4.64+0x29] ;  /* 0x00002924049b7981 */ /* 0x004e24000c1e1100 */
[----:B0-----:R-:W-:-:S05]  /*5350*/  PRMT R9, R155, 0x8880, RZ ;  /* 0x000088809b097816 */ /* 0x001fca00000000ff */
[----:B------:R-:W-:-:S07]  /*5360*/  IMAD R164, R9, R154, RZ ;  /* 0x0000009a09a47224 */ /* 0x000fce00078e02ff */
.L_x_201:
[----:B------:R-:W-:Y:S05]  /*5370*/  BSYNC B1 ;  /* 0x0000000000017941 */ /* 0x000fea0003800000 */
.L_x_200:
        /* <DEDUP_REMOVED lines=11> */
.L_x_203:
[----:B------:R-:W-:Y:S05]  /*5430*/  BSYNC B1 ;  /* 0x0000000000017941 */ /* 0x000fea0003800000 */
.L_x_202:
[----:B0-----:R-:W-:Y:S01]  /*5440*/  @!P4 IMAD R9, R46, R153, R164 ;  /* 0x000000992e09c224 */ /* 0x001fe200078e02a4 */
[----:B------:R-:W-:Y:S04]  /*5450*/  BSSY B1, `(.L_x_204) ;  /* 0x0000006000017945 */ /* 0x000fe80003800000 */
[----:B------:R0:W-:Y:S01]  /*5460*/  @!P4 STG.E.U8 desc[UR36][R10.64+0x28], R9 ;  /* 0x000028090a00c986 */ /* 0x0001e2000c101124 */
[----:B------:R-:W-:Y:S05]  /*5470*/  @P3 BRA `(.L_x_205) ;  /* 0x00000000000c3947 */ /* 0x000fea0003800000 */
[----:B--2---:R-:W0:Y:S02]  /*5480*/  LDG.E.U8 R155, desc[UR36][R12.64+0x29] ;  /* 0x000029240c9b7981 */ /* 0x004e24000c1e1100 */
[----:B0-----:R-:W-:-:S05]  /*5490*/  PRMT R9, R155, 0x8880, RZ ;  /* 0x000088809b097816 */ /* 0x001fca00000000ff */
[----:B------:R-:W-:-:S07]  /*54a0*/  IMAD R164, R9, R154, RZ ;  /* 0x0000009a09a47224 */ /* 0x000fce00078e02ff */
.L_x_205:
[----:B------:R-:W-:Y:S05]  /*54b0*/  BSYNC B1 ;  /* 0x0000000000017941 */ /* 0x000fea0003800000 */
.L_x_204:
[----:B------:R-:W-:Y:S01]  /*54c0*/  @!P3 IMAD R47, R47, R153, R164 ;  /* 0x000000992f2fb224 */ /* 0x000fe200078e02a4 */
[----:B------:R-:W-:Y:S04]  /*54d0*/  BSSY B1, `(.L_x_206) ;  /* 0x0000006000017945 */ /* 0x000fe80003800000 */
[----:B------:R0:W-:Y:S01]  /*54e0*/  @!P3 STG.E.U8 desc[UR36][R10.64+0x29], R47 ;  /* 0x0000292f0a00b986 */ /* 0x0001e2000c101124 */
[----:B------:R-:W-:Y:S05]  /*54f0*/  @P5 BRA `(.L_x_207) ;  /* 0x00000000000c5947 */ /* 0x000fea0003800000 */
[----:B--2---:R-:W0:Y:S02]  /*5500*/  LDG.E.U8 R155, desc[UR36][R4.64+0x30] ;  /* 0x00003024049b7981 */ /* 0x004e24000c1e1100 */
[----:B0-----:R-:W-:-:S05]  /*5510*/  PRMT R9, R155, 0x8880, RZ ;  /* 0x000088809b097816 */ /* 0x001fca00000000ff */
[----:B------:R-:W-:-:S07]  /*5520*/  IMAD R164, R9, R154, RZ ;  /* 0x0000009a09a47224 */ /* 0x000fce00078e02ff */
.L_x_207:
[----:B------:R-:W-:Y:S05]  /*5530*/  BSYNC B1 ;  /* 0x0000000000017941 */ /* 0x000fea0003800000 */
.L_x_206:
[----:B0-----:R-:W-:Y:S01]  /*5540*/  @!P5 IMAD R9, R48, R153, R164 ;  /* 0x000000993009d224 */ /* 0x001fe200078e02a4 */
[----:B------:R-:W-:Y:S04]  /*5550*/  BSSY B1, `(.L_x_208) ;  /* 0x0000006000017945 */ /* 0x000fe80003800000 */
[----:B------:R0:W-:Y:S01]  /*5560*/  @!P5 STG.E.U8 desc[UR36][R6.64+0x30], R9 ;  /* 0x000030090600d986 */ /* 0x0001e2000c101124 */
[----:B------:R-:W-:Y:S05]  /*5570*/  @P1 BRA `(.L_x_209) ;  /* 0x00000000000c1947 */ /* 0x000fea0003800000 */
[----:B--2---:R-:W0:Y:S02]  /*5580*/  LDG.E.U8 R155, desc[UR36][R4.64+0x31] ;  /* 0x00003124049b7981 */ /* 0x004e24000c1e1100 */
[----:B0-----:R-:W-:-:S05]  /*5590*/  PRMT R9, R155, 0x8880, RZ ;  /* 0x000088809b097816 */ /* 0x001fca00000000ff */
[----:B------:R-:W-:-:S07]  /*55a0*/  IMAD R164, R9, R154, RZ ;  /* 0x0000009a09a47224 */ /* 0x000fce00078e02ff */
.L_x_209:
[----:B------:R-:W-:Y:S05]  /*55b0*/  BSYNC B1 ;  /* 0x0000000000017941 */ /* 0x000fea0003800000 */
.L_x_208:
        /* <DEDUP_REMOVED lines=11> */
.L_x_211:
[----:B------:R-:W-:Y:S05]  /*5670*/  BSYNC B1 ;  /* 0x0000000000017941 */ /* 0x000fea0003800000 */
.L_x_210:
[----:B0-----:R-:W-:Y:S01]  /*5680*/  @!P4 IMAD R9, R50, R153, R164 ;  /* 0x000000993209c224 */ /* 0x001fe200078e02a4 */
[----:B------:R-:W-:Y:S04]  /*5690*/  BSSY B1, `(.L_x_212) ;  /* 0x0000006000017945 */ /* 0x000fe80003800000 */
[----:B------:R0:W-:Y:S01]  /*56a0*/  @!P4 STG.E.U8 desc[UR36][R10.64+0x30], R9 ;  /* 0x000030090a00c986 */ /* 0x0001e2000c101124 */
[----:B------:R-:W-:Y:S05]  /*56b0*/  @P3 BRA `(.L_x_213) ;  /* 0x00000000000c3947 */ /* 0x000fea0003800000 */
[----:B--2---:R-:W0:Y:S02]  /*56c0*/  LDG.E.U8 R155, desc[UR36][R12.64+0x31] ;  /* 0x000031240c9b7981 */ /* 0x004e24000c1e1100 */
[----:B0-----:R-:W-:-:S05]  /*56d0*/  PRMT R9, R155, 0x8880, RZ ;  /* 0x000088809b097816 */ /* 0x001fca00000000ff */
[----:B------:R-:W-:-:S07]  /*56e0*/  IMAD R164, R9, R154, RZ ;  /* 0x0000009a09a47224 */ /* 0x000fce00078e02ff */
.L_x_213:
[----:B------:R-:W-:Y:S05]  /*56f0*/  BSYNC B1 ;  /* 0x0000000000017941 */ /* 0x000fea0003800000 */
.L_x_212:
[----:B------:R-:W-:Y:S01]  /*5700*/  @!P3 IMAD R51, R51, R153, R164 ;  /* 0x000000993333b224 */ /* 0x000fe200078e02a4 */
[----:B------:R-:W-:Y:S04]  /*5710*/  BSSY B1, `(.L_x_214) ;  /* 0x0000006000017945 */ /* 0x000fe80003800000 */
[----:B------:R0:W-:Y:S01]  /*5720*/  @!P3 STG.E.U8 desc[UR36][R10.64+0x31], R51 ;  /* 0x000031330a00b986 */ /* 0x0001e2000c101124 */
[----:B------:R-:W-:Y:S05]  /*5730*/  @P5 BRA `(.L_x_215) ;  /* 0x00000000000c5947 */ /* 0x000fea0003800000 */
[----:B--2---:R-:W0:Y:S02]  /*5740*/  LDG.E.U8 R155, desc[UR36][R4.64+0x38] ;  /* 0x00003824049b7981 */ /* 0x004e24000c1e1100 */
[----:B0-----:R-:W-:-:S05]  /*5750*/  PRMT R9, R155, 0x8880, RZ ;  /* 0x000088809b097816 */ /* 0x001fca00000000ff */
[----:B------:R-:W-:-:S07]  /*5760*/  IMAD R164, R9, R154, RZ ;  /* 0x0000009a09a47224 */ /* 0x000fce00078e02ff */
.L_x_215:
[----:B------:R-:W-:Y:S05]  /*5770*/  BSYNC B1 ;  /* 0x0000000000017941 */ /* 0x000fea0003800000 */
.L_x_214:
[----:B0-----:R-:W-:Y:S01]  /*5780*/  @!P5 IMAD R9, R52, R153, R164 ;  /* 0x000000993409d224 */ /* 0x001fe200078e02a4 */
[----:B------:R-:W-:Y:S04]  /*5790*/  BSSY B1, `(.L_x_216) ;  /* 0x0000006000017945 */ /* 0x000fe80003800000 */
[----:B------:R0:W-:Y:S01]  /*57a0*/  @!P5 STG.E.U8 desc[UR36][R6.64+0x38], R9 ;  /* 0x000038090600d986 */ /* 0x0001e2000c101124 */
[----:B------:R-:W-:Y:S05]  /*57b0*/  @P1 BRA `(.L_x_217) ;  /* 0x00000000000c1947 */ /* 0x000fea0003800000 */
[----:B--2---:R-:W0:Y:S02]  /*57c0*/  LDG.E.U8 R155, desc[UR36][R4.64+0x39] ;  /* 0x00003924049b7981 */ /* 0x004e24000c1e1100 */
[----:B0-----:R-:W-:-:S05]  /*57d0*/  PRMT R9, R155, 0x8880, RZ ;  /* 0x000088809b097816 */ /* 0x001fca00000000ff */
[----:B------:R-:W-:-:S07]  /*57e0*/  IMAD R164, R9, R154, RZ ;  /* 0x0000009a09a47224 */ /* 0x000fce00078e02ff */
.L_x_217:
[----:B------:R-:W-:Y:S05]  /*57f0*/  BSYNC B1 ;  /* 0x0000000000017941 */ /* 0x000fea0003800000 */
.L_x_216:
        /* <DEDUP_REMOVED lines=11> */
.L_x_219:
[----:B------:R-:W-:Y:S05]  /*58b0*/  BSYNC B1 ;  /* 0x0000000000017941 */ /* 0x000fea0003800000 */
.L_x_218:
[----:B0-----:R-:W-:Y:S01]  /*58c0*/  @!P4 IMAD R9, R54, R153, R164 ;  /* 0x000000993609c224 */ /* 0x001fe200078e02a4 */
[----:B------:R-:W-:Y:S04]  /*58d0*/  BSSY B1, `(.L_x_220) ;  /* 0x0000006000017945 */ /* 0x000fe80003800000 */
[----:B------:R0:W-:Y:S01]  /*58e0*/  @!P4 STG.E.U8 desc[UR36][R10.64+0x38], R9 ;  /* 0x000038090a00c986 */ /* 0x0001e2000c101124 */
[----:B------:R-:W-:Y:S05]  /*58f0*/  @P3 BRA `(.L_x_221) ;  /* 0x00000000000c3947 */ /* 0x000fea0003800000 */
[----:B--2---:R-:W0:Y:S02]  /*5900*/  LDG.E.U8 R155, desc[UR36][R12.64+0x39] ;  /* 0x000039240c9b7981 */ /* 0x004e24000c1e1100 */
[----:B0-----:R-:W-:-:S05]  /*5910*/  PRMT R9, R155, 0x8880, RZ ;  /* 0x000088809b097816 */ /* 0x001fca00000000ff */
[----:B------:R-:W-:-:S07]  /*5920*/  IMAD R164, R9, R154, RZ ;  /* 0x0000009a09a47224 */ /* 0x000fce00078e02ff */
.L_x_221:
[----:B------:R-:W-:Y:S05]  /*5930*/  BSYNC B1 ;  /* 0x0000000000017941 */ /* 0x000fea0003800000 */
.L_x_220:
[----:B------:R-:W-:Y:S01]  /*5940*/  @!P3 IMAD R55, R55, R153, R164 ;  /* 0x000000993737b224 */ /* 0x000fe200078e02a4 */
[----:B------:R-:W-:Y:S04]  /*5950*/  BSSY B1, `(.L_x_222) ;  /* 0x0000006000017945 */ /* 0x000fe80003800000 */
[----:B------:R0:W-:Y:S01]  /*5960*/  @!P3 STG.E.U8 desc[UR36][R10.64+0x39], R55 ;  /* 0x000039370a00b986 */ /* 0x0001e2000c101124 */
[----:B------:R-:W-:Y:S05]  /*5970*/  @P5 BRA `(.L_x_223) ;  /* 0x00000000000c5947 */ /* 0x000fea0003800000 */
[----:B--2---:R-:W0:Y:S02]  /*5980*/  LDG.E.U8 R155, desc[UR36][R4.64+0x40] ;  /* 0x00004024049b7981 */ /* 0x004e24000c1e1100 */
[----:B0-----:R-:W-:-:S05]  /*5990*/  PRMT R9, R155, 0x8880, RZ ;  /* 0x000088809b097816 */ /* 0x001fca00000000ff */
[----:B------:R-:W-:-:S07]  /*59a0*/  IMAD R164, R9, R154, RZ ;  /* 0x0000009a09a47224 */ /* 0x000fce00078e02ff */
.L_x_223:
[----:B------:R-:W-:Y:S05]  /*59b0*/  BSYNC B1 ;  /* 0x0000000000017941 */ /* 0x000fea0003800000 */
.L_x_222:
[----:B0-----:R-:W-:Y:S01]  /*59c0*/  @!P5 IMAD R9, R56, R153, R164 ;  /* 0x000000993809d224 */ /* 0x001fe200078e02a4 */
[----:B------:R-:W-:Y:S04]  /*59d0*/  BSSY B1, `(.L_x_224) ;  /* 0x0000006000017945 */ /* 0x000fe80003800000 */
[----:B------:R0:W-:Y:S01]  /*59e0*/  @!P5 STG.E.U8 desc[UR36][R6.64+0x40], R9 ;  /* 0x000040090600d986 */ /* 0x0001e2000c101124 */
[----:B------:R-:W-:Y:S05]  /*59f0*/  @P1 BRA `(.L_x_225) ;  /* 0x00000000000c1947 */ /* 0x000fea0003800000 */
[----:B--2---:R-:W0:Y:S02]  /*5a00*/  LDG.E.U8 R155, desc[UR36][R4.64+0x41] ;  /* 0x00004124049b7981 */ /* 0x004e24000c1e1100 */
[----:B0-----:R-:W-:-:S05]  /*5a10*/  PRMT R9, R155, 0x8880, RZ ;  /* 0x000088809b097816 */ /* 0x001fca00000000ff */
[----:B------:R-:W-:-:S07]  /*5a20*/  IMAD R164, R9, R154, RZ ;  /* 0x0000009a09a47224 */ /* 0x000fce00078e02ff */
.L_x_225:
[----:B------:R-:W-:Y:S05]  /*5a30*/  BSYNC B1 ;  /* 0x0000000000017941 */ /* 0x000fea0003800000 */
.L_x_224:
        /* <DEDUP_REMOVED lines=11> */
.L_x_227:
[----:B------:R-:W-:Y:S05]  /*5af0*/  BSYNC B1 ;  /* 0x0000000000017941 */ /* 0x000fea0003800000 */
.L_x_226:
[----:B0-----:R-:W-:Y:S01]  /*5b00*/  @!P4 IMAD R9, R58, R153, R164 ;  /* 0x000000993a09c224 */ /* 0x001fe200078e02a4 */
[----:B------:R-:W-:Y:S04]  /*5b10*/  BSSY B1, `(.L_x_228) ;  /* 0x0000006000017945 */ /* 0x000fe80003800000 */
[----:B------:R0:W-:Y:S01]  /*5b20*/  @!P4 STG.E.U8 desc[UR36][R10.64+0x40], R9 ;  /* 0x000040090a00c986 */ /* 0x0001e2000c101124 */
[----:B------:R-:W-:Y:S05]  /*5b30*/  @P3 BRA `(.L_x_229) ;  /* 0x00000000000c3947 */ /* 0x000fea0003800000 */
[----:B--2---:R-:W0:Y:S02]  /*5b40*/  LDG.E.U8 R155, desc[UR36][R12.64+0x41] ;  /* 0x000041240c9b7981 */ /* 0x004e24000c1e1100 */
[----:B0-----:R-:W-:-:S05]  /*5b50*/  PRMT R9, R155, 0x8880, RZ ;  /* 0x000088809b097816 */ /* 0x001fca00000000ff */
[----:B------:R-:W-:-:S07]  /*5b60*/  IMAD R164, R9, R154, RZ ;  /* 0x0000009a09a47224 */ /* 0x000fce00078e02ff */
.L_x_229:
[----:B------:R-:W-:Y:S05]  /*5b70*/  BSYNC B1 ;  /* 0x0000000000017941 */ /* 0x000fea0003800000 */
.L_x_228:
[----:B------:R-:W-:Y:S01]  /*5b80*/  @!P3 IMAD R59, R59, R153, R164 ;  /* 0x000000993b3bb224 */ /* 0x000fe200078e02a4 */
[----:B------:R-:W-:Y:S04]  /*5b90*/  BSSY B1, `(.L_x_230) ;  /* 0x0000006000017945 */ /* 0x000fe80003800000 */
[----:B------:R0:W-:Y:S01]  /*5ba0*/  @!P3 STG.E.U8 desc[UR36][R10.64+0x41], R59 ;  /* 0x0000413b0a00b986 */ /* 0x0001e2000c101124 */
[----:B------:R-:W-:Y:S05]  /*5bb0*/  @P5 BRA `(.L_x_231) ;  /* 0x00000000000c5947 */ /* 0x000fea0003800000 */
[----:B--2---:R-:W0:Y:S02]  /*5bc0*/  LDG.E.U8 R155, desc[UR36][R4.64+0x48] ;  /* 0x00004824049b7981 */ /* 0x004e24000c1e1100 */
[----:B0-----:R-:W-:-:S05]  /*5bd0*/  PRMT R9, R155, 0x8880, RZ ;  /* 0x000088809b097816 */ /* 0x001fca00000000ff */
[----:B------:R-:W-:-:S07]  /*5be0*/  IMAD R164, R9, R154, RZ ;  /* 0x0000009a09a47224 */ /* 0x000fce00078e02ff */
.L_x_231:
[----:B------:R-:W-:Y:S05]  /*5bf0*/  BSYNC B1 ;  /* 0x0000000000017941 */ /* 0x000fea0003800000 */
.L_x_230:
[----:B0-----:R-:W-:Y:S01]  /*5c00*/  @!P5 IMAD R9, R60, R153, R164 ;  /* 0x000000993c09d224 */ /* 0x001fe200078e02a4 */
[----:B------:R-:W-:Y:S04]  /*5c10*/  BSSY B1, `(.L_x_232) ;  /* 0x0000006000017945 */ /* 0x000fe80003800000 */
[----:B------:R0:W-:Y:S01]  /*5c20*/  @!P5 STG.E.U8 desc[UR36][R6.64+0x48], R9 ;  /* 0x000048090600d986 */ /* 0x0001e2000c101124 */
[----:B------:R-:W-:Y:S05]  /*5c30*/  @P1 BRA `(.L_x_233) ;  /* 0x00000000000c1947 */ /* 0x000fea0003800000 */
[----:B--2---:R-:W0:Y:S02]  /*5c40*/  LDG.E.U8 R155, desc[UR36][R4.64+0x49] ;  /* 0x00004924049b7981 */ /* 0x004e24000c1e1100 */
[----:B0-----:R-:W-:-:S05]  /*5c50*/  PRMT R9, R155, 0x8880, RZ ;  /* 0x000088809b097816 */ /* 0x001fca00000000ff */
[----:B------:R-:W-:-:S07]  /*5c60*/  IMAD R164, R9, R154, RZ ;  /* 0x0000009a09a47224 */ /* 0x000fce00078e02ff */
.L_x_233:
[----:B------:R-:W-:Y:S05]  /*5c70*/  BSYNC B1 ;  /* 0x0000000000017941 */ /* 0x000fea0003800000 */
.L_x_232:
        /* <DEDUP_REMOVED lines=11> */
.L_x_235:
[----:B------:R-:W-:Y:S05]  /*5d30*/  BSYNC B1 ;  /* 0x0000000000017941 */ /* 0x000fea0003800000 */
.L_x_234:
[----:B0-----:R-:W-:Y:S01]  /*5d40*/  @!P4 IMAD R9, R62, R153, R164 ;  /* 0x000000993e09c224 */ /* 0x001fe200078e02a4 */
[----:B------:R-:W-:Y:S04]  /*5d50*/  BSSY B1, `(.L_x_236) ;  /* 0x0000006000017945 */ /* 0x000fe80003800000 */
[----:B------:R0:W-:Y:S01]  /*5d60*/  @!P4 STG.E.U8 desc[UR36][R10.64+0x48], R9 ;  /* 0x000048090a00c986 */ /* 0x0001e2000c101124 */
[----:B------:R-:W-:Y:S05]  /*5d70*/  @P3 BRA `(.L_x_237) ;  /* 0x00000000000c3947 */ /* 0x000fea0003800000 */
[----:B--2---:R-:W0:Y:S02]  /*5d80*/  LDG.E.U8 R155, desc[UR36][R12.64+0x49] ;  /* 0x000049240c9b7981 */ /* 0x004e24000c1e1100 */
[----:B0-----:R-:W-:-:S05]  /*5d90*/  PRMT R9, R155, 0x8880, RZ ;  /* 0x000088809b097816 */ /* 0x001fca00000000ff */
[----:B------:R-:W-:-:S07]  /*5da0*/  IMAD R164, R9, R154, RZ ;  /* 0x0000009a09a47224 */ /* 0x000fce00078e02ff */
.L_x_237:
[----:B------:R-:W-:Y:S05]  /*5db0*/  BSYNC B1 ;  /* 0x0000000000017941 */ /* 0x000fea0003800000 */
.L_x_236:
[----:B------:R-:W-:Y:S01]  /*5dc0*/  @!P3 IMAD R63, R63, R153, R164 ;  /* 0x000000993f3fb224 */ /* 0x000fe200078e02a4 */
[----:B------:R-:W-:Y:S04]  /*5dd0*/  BSSY B1, `(.L_x_238) ;  /* 0x0000006000017945 */ /* 0x000fe80003800000 */
[----:B------:R0:W-:Y:S01]  /*5de0*/  @!P3 STG.E.U8 desc[UR36][R10.64+0x49], R63 ;  /* 0x0000493f0a00b986 */ /* 0x0001e2000c101124 */
[----:B------:R-:W-:Y:S05]  /*5df0*/  @P5 BRA `(.L_x_239) ;  /* 0x00000000000c5947 */ /* 0x000fea0003800000 */
[----:B--2---:R-:W0:Y:S02]  /*5e00*/  LDG.E.U8 R155, desc[UR36][R4.64+0x50] ;  /* 0x00005024049b7981 */ /* 0x004e24000c1e1100 */
[----:B0-----:R-:W-:-:S05]  /*5e10*/  PRMT R9, R155, 0x8880, RZ ;  /* 0x000088809b097816 */ /* 0x001fca00000000ff */
[----:B------:R-:W-:-:S07]  /*5e20*/  IMAD R164, R9, R154, RZ ;  /* 0x0000009a09a47224 */ /* 0x000fce00078e02ff */
.L_x_239:
[----:B------:R-:W-:Y:S05]  /*5e30*/  BSYNC B1 ;  /* 0x0000000000017941 */ /* 0x000fea0003800000 */
.L_x_238:
[----:B0-----:R-:W-:Y:S01]  /*5e40*/  @!P5 IMAD R9, R64, R153, R164 ;  /* 0x000000994009d224 */ /* 0x001fe200078e02a4 */
[----:B------:R-:W-:Y:S04]  /*5e50*/  BSSY B1, `(.L_x_240) ;  /* 0x0000006000017945 */ /* 0x000fe80003800000 */
[----:B------:R0:W-:Y:S01]  /*5e60*/  @!P5 STG.E.U8 desc[UR36][R6.64+0x50], R9 ;  /* 0x000050090600d986 */ /* 0x0001e2000c101124 */
[----:B------:R-:W-:Y:S05]  /*5e70*/  @P1 BRA `(.L_x_241) ;  /* 0x00000000000c1947 */ /* 0x000fea0003800000 */
[----:B--2---:R-:W0:Y:S02]  /*5e80*/  LDG.E.U8 R155, desc[UR36][R4.64+0x51] ;  /* 0x00005124049b7981 */ /* 0x004e24000c1e1100 */
[----:B0-----:R-:W-:-:S05]  /*5e90*/  PRMT R9, R155, 0x8880, RZ ;  /* 0x000088809b097816 */ /* 0x001fca00000000ff */
[----:B------:R-:W-:-:S07]  /*5ea0*/  IMAD R164, R9, R154, RZ ;  /* 0x0000009a09a47224 */ /* 0x000fce00078e02ff */
.L_x_241:
[----:B------:R-:W-:Y:S05]  /*5eb0*/  BSYNC B1 ;  /* 0x0000000000017941 */ /* 0x000fea0003800000 */
.L_x_240:
        /* <DEDUP_REMOVED lines=11> */
.L_x_243:
[----:B------:R-:W-:Y:S05]  /*5f70*/  BSYNC B1 ;  /* 0x0000000000017941 */ /* 0x000fea0003800000 */
.L_x_242:
[----:B0-----:R-:W-:Y:S01]  /*5f80*/  @!P4 IMAD R9, R66, R153, R164 ;  /* 0x000000994209c224 */ /* 0x001fe200078e02a4 */
[----:B------:R-:W-:Y:S04]  /*5f90*/  BSSY B1, `(.L_x_244) ;  /* 0x0000006000017945 */ /* 0x000fe80003800000 */
[----:B------:R0:W-:Y:S01]  /*5fa0*/  @!P4 STG.E.U8 desc[UR36][R10.64+0x50], R9 ;  /* 0x000050090a00c986 */ /* 0x0001e2000c101124 */
[----:B------:R-:W-:Y:S05]  /*5fb0*/  @P3 BRA `(.L_x_245) ;  /* 0x00000000000c3947 */ /* 0x000fea0003800000 */
[----:B--2---:R-:W0:Y:S02]  /*5fc0*/  LDG.E.U8 R155, desc[UR36][R12.64+0x51] ;  /* 0x000051240c9b7981 */ /* 0x004e24000c1e1100 */
[----:B0-----:R-:W-:-:S05]  /*5fd0*/  PRMT R9, R155, 0x8880, RZ ;  /* 0x000088809b097816 */ /* 0x001fca00000000ff */
[----:B------:R-:W-:-:S07]  /*5fe0*/  IMAD R164, R9, R154, RZ ;  /* 0x0000009a09a47224 */ /* 0x000fce00078e02ff */
.L_x_245:
[----:B------:R-:W-:Y:S05]  /*5ff0*/  BSYNC B1 ;  /* 0x0000000000017941 */ /* 0x000fea0003800000 */
.L_x_244:
[----:B------:R-:W-:Y:S01]  /*6000*/  @!P3 IMAD R67, R67, R153, R164 ;  /* 0x000000994343b224 */ /* 0x000fe200078e02a4 */
[----:B------:R-:W-:Y:S04]  /*6010*/  BSSY B1, `(.L_x_246) ;  /* 0x0000006000017945 */ /* 0x000fe80003800000 */
[----:B------:R0:W-:Y:S01]  /*6020*/  @!P3 STG.E.U8 desc[UR36][R10.64+0x51], R67 ;  /* 0x000051430a00b986 */ /* 0x0001e2000c101124 */
[----:B------:R-:W-:Y:S05]  /*6030*/  @P5 BRA `(.L_x_247) ;  /* 0x00000000000c5947 */ /* 0x000fea0003800000 */
[----:B--2---:R-:W0:Y:S02]  /*6040*/  LDG.E.U8 R155, desc[UR36][R4.64+0x58] ;  /* 0x00005824049b7981 */ /* 0x004e24000c1e1100 */
[----:B0-----:R-:W-:-:S05]  /*6050*/  PRMT R9, R155, 0x8880, RZ ;  /* 0x000088809b097816 */ /* 0x001fca00000000ff */
[----:B------:R-:W-:-:S07]  /*6060*/  IMAD R164, R9, R154, RZ ;  /* 0x0000009a09a47224 */ /* 0x000fce00078e02ff */
.L_x_247:
[----:B------:R-:W-:Y:S05]  /*6070*/  BSYNC B1 ;  /* 0x0000000000017941 */ /* 0x000fea0003800000 */
.L_x_246:
[----:B0-----:R-:W-:Y:S01]  /*6080*/  @!P5 IMAD R9, R68, R153, R164 ;  /* 0x000000994409d224 */ /* 0x001fe200078e02a4 */
[----:B------:R-:W-:Y:S04]  /*6090*/  BSSY B1, `(.L_x_248) ;  /* 0x0000006000017945 */ /* 0x000fe80003800000 */
[----:B------:R0:W-:Y:S01]  /*60a0*/  @!P5 STG.E.U8 desc[UR36][R6.64+0x58], R9 ;  /* 0x000058090600d986 */ /* 0x0001e2000c101124 */
[----:B------:R-:W-:Y:S05]  /*60b0*/  @P1 BRA `(.L_x_249) ;  /* 0x00000000000c1947 */ /* 0x000fea0003800000 */
[----:B--2---:R-:W0:Y:S02]  /*60c0*/  LDG.E.U8 R155, desc[UR36][R4.64+0x59] ;  /* 0x00005924049b7981 */ /* 0x004e24000c1e1100 */
[----:B0-----:R-:W-:-:S05]  /*60d0*/  PRMT R9, R155, 0x8880, RZ ;  /* 0x000088809b097816 */ /* 0x001fca00000000ff */
[----:B------:R-:W-:-:S07]  /*60e0*/  IMAD R164, R9, R154, RZ ;  /* 0x0000009a09a47224 */ /* 0x000fce00078e02ff */
.L_x_249:
[----:B------:R-:W-:Y:S05]  /*60f0*/  BSYNC B1 ;  /* 0x0000000000017941 */ /* 0x000fea0003800000 */
.L_x_248:
        /* <DEDUP_REMOVED lines=11> */
.L_x_251:
[----:B------:R-:W-:Y:S05]  /*61b0*/  BSYNC B1 ;  /* 0x0000000000017941 */ /* 0x000fea0003800000 */
.L_x_250:
[----:B0-----:R-:W-:Y:S01]  /*61c0*/  @!P4 IMAD R9, R70, R153, R164 ;  /* 0x000000994609c224 */ /* 0x001fe200078e02a4 */
[----:B------:R-:W-:Y:S04]  /*61d0*/  BSSY B1, `(.L_x_252) ;  /* 0x0000006000017945 */ /* 0x000fe80003800000 */
[----:B------:R0:W-:Y:S01]  /*61e0*/  @!P4 STG.E.U8 desc[UR36][R10.64+0x58], R9 ;  /* 0x000058090a00c986 */ /* 0x0001e2000c101124 */
[----:B------:R-:W-:Y:S05]  /*61f0*/  @P3 BRA `(.L_x_253) ;  /* 0x00000000000c3947 */ /* 0x000fea0003800000 */
[----:B--2---:R-:W0:Y:S02]  /*6200*/  LDG.E.U8 R155, desc[UR36][R12.64+0x59] ;  /* 0x000059240c9b7981 */ /* 0x004e24000c1e1100 */
[----:B0-----:R-:W-:-:S05]  /*6210*/  PRMT R9, R155, 0x8880, RZ ;  /* 0x000088809b097816 */ /* 0x001fca00000000ff */
[----:B------:R-:W-:-:S07]  /*6220*/  IMAD R164, R9, R154, RZ ;  /* 0x0000009a09a47224 */ /* 0x000fce00078e02ff */
.L_x_253:
[----:B------:R-:W-:Y:S05]  /*6230*/  BSYNC B1 ;  /* 0x0000000000017941 */ /* 0x000fea0003800000 */
.L_x_252:
[----:B------:R-:W-:Y:S01]  /*6240*/  @!P3 IMAD R71, R71, R153, R164 ;  /* 0x000000994747b224 */ /* 0x000fe200078e02a4 */
[----:B------:R-:W-:Y:S04]  /*6250*/  BSSY B1, `(.L_x_254) ;  /* 0x0000006000017945 */ /* 0x000fe80003800000 */
[----:B------:R0:W-:Y:S01]  /*6260*/  @!P3 STG.E.U8 desc[UR36][R10.64+0x59], R71 ;  /* 0x000059470a00b986 */ /* 0x0001e2000c101124 */
[----:B------:R-:W-:Y:S05]  /*6270*/  @P5 BRA `(.L_x_255) ;  /* 0x00000000000c5947 */ /* 0x000fea0003800000 */
[----:B--2---:R-:W0:Y:S02]  /*6280*/  LDG.E.U8 R155, desc[UR36][R4.64+0x60] ;  /* 0x00006024049b7981 */ /* 0x004e24000c1e1100 */
[----:B0-----:R-:W-:-:S05]  /*6290*/  PRMT R9, R155, 0x8880, RZ ;  /* 0x000088809b097816 */ /* 0x001fca00000000ff */
[----:B------:R-:W-:-:S07]  /*62a0*/  IMAD R164, R9, R154, RZ ;  /* 0x0000009a09a47224 */ /* 0x000fce00078e02ff */
.L_x_255:
[----:B------:R-:W-:Y:S05]  /*62b0*/  BSYNC B1 ;  /* 0x0000000000017941 */ /* 0x000fea0003800000 */
.L_x_254:
[----:B0-----:R-:W-:Y:S01]  /*62c0*/  @!P5 IMAD R9, R72, R153, R164 ;  /* 0x000000994809d224 */ /* 0x001fe200078e02a4 */
[----:B------:R-:W-:Y:S04]  /*62d0*/  BSSY B1, `(.L_x_256) ;  /* 0x0000006000017945 */ /* 0x000fe80003800000 */
[----:B------:R0:W-:Y:S01]  /*62e0*/  @!P5 STG.E.U8 desc[UR36][R6.64+0x60], R9 ;  /* 0x000060090600d986 */ /* 0x0001e2000c101124 */
[----:B------:R-:W-:Y:S05]  /*62f0*/  @P1 BRA `(.L_x_257) ;  /* 0x00000000000c1947 */ /* 0x000fea0003800000 */
[----:B--2---:R-:W0:Y:S02]  /*6300*/  LDG.E.U8 R155, desc[UR36][R4.64+0x61] ;  /* 0x00006124049b7981 */ /* 0x004e24000c1e1100 */
[----:B0-----:R-:W-:-:S05]  /*6310*/  PRMT R9, R155, 0x8880, RZ ;  /* 0x000088809b097816 */ /* 0x001fca00000000ff */
[----:B------:R-:W-:-:S07]  /*6320*/  IMAD R164, R9, R154, RZ ;  /* 0x0000009a09a47224 */ /* 0x000fce00078e02ff */
.L_x_257:
[----:B------:R-:W-:Y:S05]  /*6330*/  BSYNC B1 ;  /* 0x0000000000017941 */ /* 0x000fea0003800000 */
.L_x_256:
        /* <DEDUP_REMOVED lines=11> */
.L_x_259:
[----:B------:R-:W-:Y:S05]  /*63f0*/  BSYNC B1 ;  /* 0x0000000000017941 */ /* 0x000fea0003800000 */
.L_x_258:
[----:B0-----:R-:W-:Y:S01]  /*6400*/  @!P4 IMAD R9, R74, R153, R164 ;  /* 0x000000994a09c224 */ /* 0x001fe200078e02a4 */
[----:B------:R-:W-:Y:S04]  /*6410*/  BSSY B1, `(.L_x_260) ;  /* 0x0000006000017945 */ /* 0x000fe80003800000 */
[----:B------:R0:W-:Y:S01]  /*6420*/  @!P4 STG.E.U8 desc[UR36][R10.64+0x60], R9 ;  /* 0x000060090a00c986 */ /* 0x0001e2000c101124 */
[----:B------:R-:W-:Y:S05]  /*6430*/  @P3 BRA `(.L_x_261) ;  /* 0x00000000000c3947 */ /* 0x000fea0003800000 */
[----:B--2---:R-:W0:Y:S02]  /*6440*/  LDG.E.U8 R155, desc[UR36][R12.64+0x61] ;  /* 0x000061240c9b7981 */ /* 0x004e24000c1e1100 */
[----:B0-----:R-:W-:-:S05]  /*6450*/  PRMT R9, R155, 0x8880, RZ ;  /* 0x000088809b097816 */ /* 0x001fca00000000ff */
[----:B------:R-:W-:-:S07]  /*6460*/  IMAD R164, R9, R154, RZ ;  /* 0x0000009a09a47224 */ /* 0x000fce00078e02ff */
.L_x_261:
[----:B------:R-:W-:Y:S05]  /*6470*/  BSYNC B1 ;  /* 0x0000000000017941 */ /* 0x000fea0003800000 */
.L_x_260:
[----:B------:R-:W-:Y:S01]  /*6480*/  @!P3 IMAD R75, R75, R153, R164 ;  /* 0x000000994b4bb224 */ /* 0x000fe200078e02a4 */
[----:B------:R-:W-:Y:S04]  /*6490*/  BSSY B1, `(.L_x_262) ;  /* 0x0000006000017945 */ /* 0x000fe80003800000 */
[----:B------:R0:W-:Y:S01]  /*64a0*/  @!P3 STG.E.U8 desc[UR36][R10.64+0x61], R75 ;  /* 0x0000614b0a00b986 */ /* 0x0001e2000c101124 */
[----:B------:R-:W-:Y:S05]  /*64b0*/  @P5 BRA `(.L_x_263) ;  /* 0x00000000000c5947 */ /* 0x000fea0003800000 */
[----:B--2---:R-:W0:Y:S02]  /*64c0*/  LDG.E.U8 R155, desc[UR36][R4.64+0x68] ;  /* 0x00006824049b7981 */ /* 0x004e24000c1e1100 */
[----:B0-----:R-:W-:-:S05]  /*64d0*/  PRMT R9, R155, 0x8880, RZ ;  /* 0x000088809b097816 */ /* 0x001fca00000000ff */
[----:B------:R-:W-:-:S07]  /*64e0*/  IMAD R164, R9, R154, RZ ;  /* 0x0000009a09a47224 */ /* 0x000fce00078e02ff */
.L_x_263:
[----:B------:R-:W-:Y:S05]  /*64f0*/  BSYNC B1 ;  /* 0x0000000000017941 */ /* 0x000fea0003800000 */
.L_x_262:
[----:B0-----:R-:W-:Y:S01]  /*6500*/  @!P5 IMAD R9, R76, R153, R164 ;  /* 0x000000994c09d224 */ /* 0x001fe200078e02a4 */
[----:B------:R-:W-:Y:S04]  /*6510*/  BSSY B1, `(.L_x_264) ;  /* 0x0000006000017945 */ /* 0x000fe80003800000 */
[----:B------:R0:W-:Y:S01]  /*6520*/  @!P5 STG.E.U8 desc[UR36][R6.64+0x68], R9 ;  /* 0x000068090600d986 */ /* 0x0001e2000c101124 */
[----:B------:R-:W-:Y:S05]  /*6530*/  @P1 BRA `(.L_x_265) ;  /* 0x00000000000c1947 */ /* 0x000fea0003800000 */
[----:B--2---:R-:W0:Y:S02]  /*6540*/  LDG.E.U8 R155, desc[UR36][R4.64+0x69] ;  /* 0x00006924049b7981 */ /* 0x004e24000c1e1100 */
[----:B0-----:R-:W-:-:S05]  /*6550*/  PRMT R9, R155, 0x8880, RZ ;  /* 0x000088809b097816 */ /* 0x001fca00000000ff */
[----:B------:R-:W-:-:S07]  /*6560*/  IMAD R164, R9, R154, RZ ;  /* 0x0000009a09a47224 */ /* 0x000fce00078e02ff */
.L_x_265:
[----:B------:R-:W-:Y:S05]  /*6570*/  BSYNC B1 ;  /* 0x0000000000017941 */ /* 0x000fea0003800000 */
.L_x_264:
        /* <DEDUP_REMOVED lines=11> */
.L_x_267:
[----:B------:R-:W-:Y:S05]  /*6630*/  BSYNC B1 ;  /* 0x0000000000017941 */ /* 0x000fea0003800000 */
.L_x_266:
[----:B0-----:R-:W-:Y:S01]  /*6640*/  @!P4 IMAD R9, R78, R153, R164 ;  /* 0x000000994e09c224 */ /* 0x001fe200078e02a4 */
[----:B------:R-:W-:Y:S04]  /*6650*/  BSSY B1, `(.L_x_268) ;  /* 0x0000006000017945 */ /* 0x000fe80003800000 */
[----:B------:R0:W-:Y:S01]  /*6660*/  @!P4 STG.E.U8 desc[UR36][R10.64+0x68], R9 ;  /* 0x000068090a00c986 */ /* 0x0001e2000c101124 */
[----:B------:R-:W-:Y:S05]  /*6670*/  @P3 BRA `(.L_x_269) ;  /* 0x00000000000c3947 */ /* 0x000fea0003800000 */
[----:B--2---:R-:W0:Y:S02]  /*6680*/  LDG.E.U8 R155, desc[UR36][R12.64+0x69] ;  /* 0x000069240c9b7981 */ /* 0x004e24000c1e1100 */
[----:B0-----:R-:W-:-:S05]  /*6690*/  PRMT R9, R155, 0x8880, RZ ;  /* 0x000088809b097816 */ /* 0x001fca00000000ff */
[----:B------:R-:W-:-:S07]  /*66a0*/  IMAD R164, R9, R154, RZ ;  /* 0x0000009a09a47224 */ /* 0x000fce00078e02ff */
.L_x_269:
[----:B------:R-:W-:Y:S05]  /*66b0*/  BSYNC B1 ;  /* 0x0000000000017941 */ /* 0x000fea0003800000 */
.L_x_268:
[----:B------:R-:W-:Y:S01]  /*66c0*/  @!P3 IMAD R79, R79, R153, R164 ;  /* 0x000000994f4fb224 */ /* 0x000fe200078e02a4 */
[----:B------:R-:W-:Y:S04]  /*66d0*/  BSSY B1, `(.L_x_270) ;  /* 0x0000006000017945 */ /* 0x000fe80003800000 */
[----:B------:R0:W-:Y:S01]  /*66e0*/  @!P3 STG.E.U8 desc[UR36][R10.64+0x69], R79 ;  /* 0x0000694f0a00b986 */ /* 0x0001e2000c101124 */
[----:B------:R-:W-:Y:S05]  /*66f0*/  @P5 BRA `(.L_x_271) ;  /* 0x00000000000c5947 */ /* 0x000fea0003800000 */
[----:B--2---:R-:W0:Y:S02]  /*6700*/  LDG.E.U8 R155, desc[UR36][R4.64+0x70] ;  /* 0x00007024049b7981 */ /* 0x004e24000c1e1100 */
[----:B0-----:R-:W-:-:S05]  /*6710*/  PRMT R9, R155, 0x8880, RZ ;  /* 0x000088809b097816 */ /* 0x001fca00000000ff */
[----:B------:R-:W-:-:S07]  /*6720*/  IMAD R164, R9, R154, RZ ;  /* 0x0000009a09a47224 */ /* 0x000fce00078e02ff */
.L_x_271:
[----:B------:R-:W-:Y:S05]  /*6730*/  BSYNC B1 ;  /* 0x0000000000017941 */ /* 0x000fea0003800000 */
.L_x_270:
[----:B0-----:R-:W-:Y:S01]  /*6740*/  @!P5 IMAD R9, R80, R153, R164 ;  /* 0x000000995009d224 */ /* 0x001fe200078e02a4 */
[----:B------:R-:W-:Y:S04]  /*6750*/  BSSY B1, `(.L_x_272) ;  /* 0x0000006000017945 */ /* 0x000fe80003800000 */
[----:B------:R0:W-:Y:S01]  /*6760*/  @!P5 STG.E.U8 desc[UR36][R6.64+0x70], R9 ;  /* 0x000070090600d986 */ /* 0x0001e2000c101124 */
[----:B------:R-:W-:Y:S05]  /*6770*/  @P1 BRA `(.L_x_273) ;  /* 0x00000000000c1947 */ /* 0x000fea0003800000 */
[----:B--2---:R-:W0:Y:S02]  /*6780*/  LDG.E.U8 R155, desc[UR36][R4.64+0x71] ;  /* 0x00007124049b7981 */ /* 0x004e24000c1e1100 */
[----:B0-----:R-:W-:-:S05]  /*6790*/  PRMT R9, R155, 0x8880, RZ ;  /* 0x000088809b097816 */ /* 0x001fca00000000ff */
[----:B------:R-:W-:-:S07]  /*67a0*/  IMAD R164, R9, R154, RZ ;  /* 0x0000009a09a47224 */ /* 0x000fce00078e02ff */
.L_x_273:
[----:B------:R-:W-:Y:S05]  /*67b0*/  BSYNC B1 ;  /* 0x0000000000017941 */ /* 0x000fea0003800000 */
.L_x_272:
[----:B------:R-:W-:Y:S01]  /*67c0*/  ISETP.LT.OR P4, PT, R3, 0x71, !P0 ;  /* 0x000000710300780c */ /* 0x000fe20004781670 */
[----:B------:R-:W-:Y:S01]  /*67d0*/  @!P1 IMAD R81, R81, R153, R164 ;  /* 0x0000009951519224 */ /* 0x000fe200078e02a4 */
[----:B------:R-:W-:Y:S01]  /*67e0*/  BSSY B1, `(.L_x_274) ;  /* 0x000000a000017945 */ /* 0x000fe20003800000 */
[C---:B------:R-:W-:Y:S02]  /*67f0*/  ISETP.LT.OR P3, PT, R3.reuse, 0x72, !P0 ;  /* 0x000000720300780c */ /* 0x040fe40004761670 */
        /* <DEDUP_REMOVED lines=8> */
.L_x_275:
[----:B------:R-:W-:Y:S05]  /*6880*/  BSYNC B1 ;  /* 0x0000000000017941 */ /* 0x000fea0003800000 */
.L_x_274:
[----:B0-----:R-:W-:Y:S01]  /*6890*/  @!P4 IMAD R9, R82, R153, R164 ;  /* 0x000000995209c224 */ /* 0x001fe200078e02a4 */
[----:B------:R-:W-:Y:S04]  /*68a0*/  BSSY B1, `(.L_x_276) ;  /* 0x0000006000017945 */ /* 0x000fe80003800000 */
[----:B------:R0:W-:Y:S01]  /*68b0*/  @!P4 STG.E.U8 desc[UR36][R10.64+0x70], R9 ;  /* 0x000070090a00c986 */ /* 0x0001e2000c101124 */
[----:B------:R-:W-:Y:S05]  /*68c0*/  @P3 BRA `(.L_x_277) ;  /* 0x00000000000c3947 */ /* 0x000fea0003800000 */
[----:B--2---:R-:W0:Y:S02]  /*68d0*/  LDG.E.U8 R155, desc[UR36][R12.64+0x71] ;  /* 0x000071240c9b7981 */ /* 0x004e24000c1e1100 */
[----:B0-----:R-:W-:-:S05]  /*68e0*/  PRMT R9, R155, 0x8880, RZ ;  /* 0x000088809b097816 */ /* 0x001fca00000000ff */
[----:B------:R-:W-:-:S07]  /*68f0*/  IMAD R164, R9, R154, RZ ;  /* 0x0000009a09a47224 */ /* 0x000fce00078e02ff */
.L_x_277:
[----:B------:R-:W-:Y:S05]  /*6900*/  BSYNC B1 ;  /* 0x0000000000017941 */ /* 0x000fea0003800000 */
.L_x_276:
[----:B------:R-:W-:Y:S01]  /*6910*/  @!P3 IMAD R83, R83, R153, R164 ;  /* 0x000000995353b224 */ /* 0x000fe200078e02a4 */
[----:B------:R-:W-:Y:S04]  /*6920*/  BSSY B1, `(.L_x_278) ;  /* 0x0000006000017945 */ /* 0x000fe80003800000 */
[----:B------:R0:W-:Y:S01]  /*6930*/  @!P3 STG.E.U8 desc[UR36][R10.64+0x71], R83 ;  /* 0x000071530a00b986 */ /* 0x0001e2000c101124 */
[----:B------:R-:W-:Y:S05]  /*6940*/  @P1 BRA `(.L_x_279) ;  /* 0x00000000000c1947 */ /* 0x000fea0003800000 */
[----:B--2---:R-:W0:Y:S02]  /*6950*/  LDG.E.U8 R155, desc[UR36][R4.64+0x78] ;  /* 0x00007824049b7981 */ /* 0x004e24000c1e1100 */
[----:B0-----:R-:W-:-:S05]  /*6960*/  PRMT R9, R155, 0x8880, RZ ;  /* 0x000088809b097816 */ /* 0x001fca00000000ff */
[----:B------:R-:W-:-:S07]  /*6970*/  IMAD R164, R9, R154, RZ ;  /* 0x0000009a09a47224 */ /* 0x000fce00078e02ff */
.L_x_279:
[----:B------:R-:W-:Y:S05]  /*6980*/  BSYNC B1 ;  /* 0x0000000000017941 */ /* 0x000fea0003800000 */
.L_x_278:
[----:B0-----:R-:W-:Y:S01]  /*6990*/  @!P1 IMAD R9, R84, R153, R164 ;  /* 0x0000009954099224 */ /* 0x001fe200078e02a4 */
[----:B------:R-:W-:Y:S04]  /*69a0*/  BSSY B1, `(.L_x_280) ;  /* 0x0000006000017945 */ /* 0x000fe80003800000 */
[----:B------:R0:W-:Y:S01]  /*69b0*/  @!P1 STG.E.U8 desc[UR36][R6.64+0x78], R9 ;  /* 0x0000780906009986 */ /* 0x0001e2000c101124 */
[----:B------:R-:W-:Y:S05]  /*69c0*/  @P2 BRA `(.L_x_281) ;  /* 0x00000000000c2947 */ /* 0x000fea0003800000 */
[----:B--2---:R-:W0:Y:S02]  /*69d0*/  LDG.E.U8 R155, desc[UR36][R4.64+0x79] ;  /* 0x00007924049b7981 */ /* 0x004e24000c1e1100 */
[----:B0-----:R-:W-:-:S05]  /*69e0*/  PRMT R9, R155, 0x8880, RZ ;  /* 0x000088809b097816 */ /* 0x001fca00000000ff */
[----:B------:R-:W-:-:S07]  /*69f0*/  IMAD R164, R9, R154, RZ ;  /* 0x0000009a09a47224 */ /* 0x000fce00078e02ff */
.L_x_281:
[----:B------:R-:W-:Y:S05]  /*6a00*/  BSYNC B1 ;  /* 0x0000000000017941 */ /* 0x000fea0003800000 */
.L_x_280:
[----:B------:R-:W-:Y:S01]  /*6a10*/  @!P2 IMAD R85, R85, R153, R164 ;  /* 0x000000995555a224 */ /* 0x000fe200078e02a4 */
[----:B------:R-:W-:Y:S04]  /*6a20*/  BSSY B1, `(.L_x_282) ;  /* 0x0000006000017945 */ /* 0x000fe80003800000 */
[----:B------:R0:W-:Y:S01]  /*6a30*/  @!P2 STG.E.U8 desc[UR36][R6.64+0x79], R85 ;  /* 0x000079550600a986 */ /* 0x0001e2000c101124 */
[----:B------:R-:W-:Y:S05]  /*6a40*/  @P5 BRA `(.L_x_283) ;  /* 0x00000000000c5947 */ /* 0x000fea0003800000 */
[----:B--2---:R-:W2:Y:S02]  /*6a50*/  LDG.E.U8 R155, desc[UR36][R12.64+0x78] ;  /* 0x000078240c9b7981 */ /* 0x004ea4000c1e1100 */
[----:B--2---:R-:W-:-:S05]  /*6a60*/  PRMT R5, R155, 0x8880, RZ ;  /* 0x000088809b057816 */ /* 0x004fca00000000ff */
[----:B------:R-:W-:-:S07]  /*6a70*/  IMAD R164, R5, R154, RZ ;  /* 0x0000009a05a47224 */ /* 0x000fce00078e02ff */
.L_x_283:
[----:B------:R-:W-:Y:S05]  /*6a80*/  BSYNC B1 ;  /* 0x0000000000017941 */ /* 0x000fea0003800000 */
.L_x_282:
[----:B------:R-:W-:Y:S01]  /*6a90*/  @!P5 IMAD R5, R86, R153, R164 ;  /* 0x000000995605d224 */ /* 0x000fe200078e02a4 */
[----:B------:R-:W-:Y:S01]  /*6aa0*/  ISETP.LT.OR P0, PT, R3, 0x7a, !P0 ;  /* 0x0000007a0300780c */ /* 0x000fe20004701670 */
[----:B------:R-:W-:Y:S03]  /*6ab0*/  BSSY B1, `(.L_x_284) ;  /* 0x0000006000017945 */ /* 0x000fe60003800000 */
[----:B------:R0:W-:Y:S09]  /*6ac0*/  @!P5 STG.E.U8 desc[UR36][R10.64+0x78], R5 ;  /* 0x000078050a00d986 */ /* 0x0001f2000c101124 */
[----:B------:R-:W-:Y:S05]  /*6ad0*/  @P0 BRA `(.L_x_285) ;  /* 0x00000000000c0947 */ /* 0x000fea0003800000 */
[----:B--2---:R-:W2:Y:S02]  /*6ae0*/  LDG.E.U8 R155, desc[UR36][R12.64+0x79] ;  /* 0x000079240c9b7981 */ /* 0x004ea4000c1e1100 */
[----:B--2---:R-:W-:-:S05]  /*6af0*/  PRMT R3, R155, 0x8880, RZ ;  /* 0x000088809b037816 */ /* 0x004fca00000000ff */
[----:B------:R-:W-:-:S07]  /*6b00*/  IMAD R164, R3, R154, RZ ;  /* 0x0000009a03a47224 */ /* 0x000fce00078e02ff */
.L_x_285:
[----:B------:R-:W-:Y:S05]  /*6b10*/  BSYNC B1 ;  /* 0x0000000000017941 */ /* 0x000fea0003800000 */
.L_x_284:
[----:B------:R-:W-:Y:S01]  /*6b20*/  IMAD R87, R87, R153, R164 ;  /* 0x0000009957577224 */ /* 0x000fe200078e02a4 */
[----:B------:R-:W-:Y:S06]  /*6b30*/  @P0 BRA `(.L_x_286) ;  /* 0x0000001800180947 */ /* 0x000fec0003800000 */
[----:B------:R0:W-:Y:S01]  /*6b40*/  STG.E.U8 desc[UR36][R10.64+0x79], R87 ;  /* 0x000079570a007986 */ /* 0x0001e2000c101124 */
[----:B------:R-:W-:Y:S05]  /*6b50*/  BRA `(.L_x_286) ;  /* 0x0000001800107947 */ /* 0x000fea0003800000 */
.L_x_29:
[C---:B------:R-:W-:Y:S02]  /*6b60*/  ISETP.GE.AND P2, PT, R0.reuse, 0x1, PT ;  /* 0x000000010000780c */ /* 0x040fe40003f46270 */
[----:B------:R-:W-:Y:S02]  /*6b70*/  ISETP.GE.AND P0, PT, R0, 0x9, PT ;  /* 0x000000090000780c */ /* 0x000fe40003f06270 */
[C---:B------:R-:W-:Y:S02]  /*6b80*/  ISETP.LT.OR P3, PT, R3.reuse, 0x1, !P2 ;  /* 0x000000010300780c */ /* 0x040fe40005761670 */
[C---:B------:R-:W-:Y:S02]  /*6b90*/  ISETP.LT.OR P5, PT, R3.reuse, 0x2, !P2 ;  /* 0x000000020300780c */ /* 0x040fe400057a1670 */
[C---:B------:R-:W-:Y:S02]  /*6ba0*/  ISETP.LT.OR P1, PT, R3.reuse, 0x1, !P0 ;  /* 0x000000010300780c */ /* 0x040fe40004721670 */
[----:B------:R-:W-:-:S07]  /*6bb0*/  ISETP.LT.OR P4, PT, R3, 0x2, !P0 ;  /* 0x000000020300780c */ /* 0x000fce0004781670 */
[-C--:B------:R-:W-:Y:S02]  /*6bc0*/  @!P3 IMAD R5, R88, R153.reuse, RZ ;  /* 0x000000995805b224 */ /* 0x080fe400078e02ff */
[-C--:B------:R-:W-:Y:S02]  /*6bd0*/  @!P5 IMAD R89, R89, R153.reuse, RZ ;  /* 0x000000995959d224 */ /* 0x080fe400078e02ff */
[-C--:B------:R-:W-:Y:S01]  /*6be0*/  @!P1 IMAD R13, R90, R153.reuse, RZ ;  /* 0x000000995a0d9224 */ /* 0x080fe200078e02ff */
[----:B------:R0:W-:Y:S01]  /*6bf0*/  @!P3 STG.E.U8 desc[UR36][R158.64], R5 ;  /* 0x000000059e00b986 */ /* 0x0001e2000c101124 */
[----:B------:R-:W-:Y:S01]  /*6c00*/  ISETP.LT.OR P3, PT, R3, 0x9, !P2 ;  /* 0x000000090300780c */ /* 0x000fe20005761670 */
[----:B------:R-:W-:Y:S02]  /*6c10*/  @!P4 IMAD R91, R91, R153, RZ ;  /* 0x000000995b5bc224 */ /* 0x000fe400078e02ff */
[----:B------:R-:W-:Y:S01]  /*6c20*/  @!P5 STG.E.U8 desc[UR36][R158.64+0x1], R89 ;  /* 0x000001599e00d986 */ /* 0x000fe2000c101124 */
[----:B------:R-:W-:-:S03]  /*6c30*/  ISETP.LT.OR P5, PT, R3, 0xa, !P2 ;  /* 0x0000000a0300780c */ /* 0x000fc600057a1670 */
[----:B------:R1:W-:Y:S01]  /*6c40*/  @!P1 STG.E.U8 desc[UR36][R8.64], R13 ;  /* 0x0000000d08009986 */ /* 0x0003e2000c101124 */
[----:B------:R-:W-:-:S03]  /*6c50*/  ISETP.LT.OR P1, PT, R3, 0x9, !P0 ;  /* 0x000000090300780c */ /* 0x000fc60004721670 */
[----:B------:R-:W-:Y:S01]  /*6c60*/  @!P4 STG.E.U8 desc[UR36][R8.64+0x1], R91 ;  /* 0x0000015b0800c986 */ /* 0x000fe2000c101124 */
[----:B------:R-:W-:Y:S01]  /*6c70*/  ISETP.LT.OR P4, PT, R3, 0xa, !P0 ;  /* 0x0000000a0300780c */ /* 0x000fe20004781670 */
[----:B------:R-:W-:-:S04]  /*6c80*/  @!P3 IMAD R15, R92, R153, RZ ;  /* 0x000000995c0fb224 */ /* 0x000fc800078e02ff */
[-C--:B------:R-:W-:Y:S01]  /*6c90*/  @!P5 IMAD R93, R93, R153.reuse, RZ ;  /* 0x000000995d5dd224 */ /* 0x080fe200078e02ff */
[----:B------:R3:W-:Y:S01]  /*6ca0*/  @!P3 STG.E.U8 desc[UR36][R158.64+0x8], R15 ;  /* 0x0000080f9e00b986 */ /* 0x0007e2000c101124 */
[C---:B------:R-:W-:Y:S02]  /*6cb0*/  ISETP.LT.OR P3, PT, R3.reuse, 0x11, !P2 ;  /* 0x000000110300780c */ /* 0x040fe40005761670 */
[-C--:B0-----:R-:W-:Y:S01]  /*6cc0*/  @!P1 IMAD R5, R94, R153.reuse, RZ ;  /* 0x000000995e059224 */ /* 0x081fe200078e02ff */
[----:B------:R-:W-:Y:S01]  /*6cd0*/  @!P5 STG.E.U8 desc[UR36][R158.64+0x9], R93 ;  /* 0x0000095d9e00d986 */ /* 0x000fe2000c101124 */
[----:B------:R-:W-:Y:S02]  /*6ce0*/  ISETP.LT.OR P5, PT, R3, 0x12, !P2 ;  /* 0x000000120300780c */ /* 0x000fe400057a1670 */
[----:B------:R-:W-:Y:S01]  /*6cf0*/  @!P4 IMAD R95, R95, R153, RZ ;  /* 0x000000995f5fc224 */ /* 0x000fe200078e02ff */
[----:B------:R0:W-:Y:S01]  /*6d00*/  @!P1 STG.E.U8 desc[UR36][R8.64+0x8], R5 ;  /* 0x0000080508009986 */ /* 0x0001e2000c101124 */
[----:B------:R-:W-:-:S03]  /*6d10*/  ISETP.LT.OR P1, PT, R3, 0x11, !P0 ;  /* 0x000000110300780c */ /* 0x000fc60004721670 */
[----:B------:R-:W-:Y:S01]  /*6d20*/  @!P4 STG.E.U8 desc[UR36][R8.64+0x9], R95 ;  /* 0x0000095f0800c986 */ /* 0x000fe2000c101124 */
[----:B------:R-:W-:Y:S01]  /*6d30*/  ISETP.LT.OR P4, PT, R3, 0x12, !P0 ;  /* 0x000000120300780c */ /* 0x000fe20004781670 */
[----:B-1----:R-:W-:-:S04]  /*6d40*/  @!P3 IMAD R13, R96, R153, RZ ;  /* 0x00000099600db224 */ /* 0x002fc800078e02ff */
[-C--:B------:R-:W-:Y:S01]  /*6d50*/  @!P5 IMAD R97, R97, R153.reuse, RZ ;  /* 0x000000996161d224 */ /* 0x080fe200078e02ff */
[----:B------:R1:W-:Y:S01]  /*6d60*/  @!P3 STG.E.U8 desc[UR36][R158.64+0x10], R13 ;  /* 0x0000100d9e00b986 */ /* 0x0003e2000c101124 */
[C---:B------:R-:W-:Y:S02]  /*6d70*/  ISETP.LT.OR P3, PT, R3.reuse, 0x19, !P2 ;  /* 0x000000190300780c */ /* 0x040fe40005761670 */
[-C--:B---3--:R-:W-:Y:S01]  /*6d80*/  @!P1 IMAD R15, R98, R153.reuse, RZ ;  /* 0x00000099620f9224 */ /* 0x088fe200078e02ff */
[----:B------:R-:W-:Y:S01]  /*6d90*/  @!P5 STG.E.U8 desc[UR36][R158.64+0x11], R97 ;  /* 0x000011619e00d986 */ /* 0x000fe2000c101124 */
[----:B------:R-:W-:Y:S02]  /*6da0*/  ISETP.LT.OR P5, PT, R3, 0x1a, !P2 ;  /* 0x0000001a0300780c */ /* 0x000fe400057a1670 */
[----:B------:R-:W-:Y:S01]  /*6db0*/  @!P4 IMAD R99, R99, R153, RZ ;  /* 0x000000996363c224 */ /* 0x000fe200078e02ff */
[----:B------:R3:W-:Y:S01]  /*6dc0*/  @!P1 STG.E.U8 desc[UR36][R8.64+0x10], R15 ;  /* 0x0000100f08009986 */ /* 0x0007e2000c101124 */
[----:B------:R-:W-:-:S03]  /*6dd0*/  ISETP.LT.OR P1, PT, R3, 0x19, !P0 ;  /* 0x000000190300780c */ /* 0x000fc60004721670 */
[----:B------:R-:W-:Y:S01]  /*6de0*/  @!P4 STG.E.U8 desc[UR36][R8.64+0x11], R99 ;  /* 0x000011630800c986 */ /* 0x000fe2000c101124 */
[----:B------:R-:W-:Y:S01]  /*6df0*/  ISETP.LT.OR P4, PT, R3, 0x1a, !P0 ;  /* 0x0000001a0300780c */ /* 0x000fe20004781670 */
[----:B0-----:R-:W-:-:S04]  /*6e00*/  @!P3 IMAD R5, R100, R153, RZ ;  /* 0x000000996405b224 */ /* 0x001fc800078e02ff */
[-C--:B------:R-:W-:Y:S01]  /*6e10*/  @!P5 IMAD R101, R101, R153.reuse, RZ ;  /* 0x000000996565d224 */ /* 0x080fe200078e02ff */
[----:B------:R0:W-:Y:S01]  /*6e20*/  @!P3 STG.E.U8 desc[UR36][R158.64+0x18], R5 ;  /* 0x000018059e00b986 */ /* 0x0001e2000c101124 */
[C---:B------:R-:W-:Y:S02]  /*6e30*/  ISETP.LT.OR P3, PT, R3.reuse, 0x21, !P2 ;  /* 0x000000210300780c */ /* 0x040fe40005761670 */
[-C--:B-1----:R-:W-:Y:S01]  /*6e40*/  @!P1 IMAD R13, R102, R153.reuse, RZ ;  /* 0x00000099660d9224 */ /* 0x082fe200078e02ff */
[----:B------:R-:W-:Y:S01]  /*6e50*/  @!P5 STG.E.U8 desc[UR36][R158.64+0x19], R101 ;  /* 0x000019659e00d986 */ /* 0x000fe2000c101124 */
[----:B------:R-:W-:Y:S02]  /*6e60*/  ISETP.LT.OR P5, PT, R3, 0x22, !P2 ;  /* 0x000000220300780c */ /* 0x000fe400057a1670 */
[----:B------:R-:W-:Y:S01]  /*6e70*/  @!P4 IMAD R103, R103, R153, RZ ;  /* 0x000000996767c224 */ /* 0x000fe200078e02ff */
[----:B------:R1:W-:Y:S01]  /*6e80*/  @!P1 STG.E.U8 desc[UR36][R8.64+0x18], R13 ;  /* 0x0000180d08009986 */ /* 0x0003e2000c101124 */
[----:B------:R-:W-:-:S03]  /*6e90*/  ISETP.LT.OR P1, PT, R3, 0x21, !P0 ;  /* 0x000000210300780c */ /* 0x000fc60004721670 */
[----:B------:R-:W-:Y:S01]  /*6ea0*/  @!P4 STG.E.U8 desc[UR36][R8.64+0x19], R103 ;  /* 0x000019670800c986 */ /* 0x000fe2000c101124 */
[----:B------:R-:W-:Y:S01]  /*6eb0*/  ISETP.LT.OR P4, PT, R3, 0x22, !P0 ;  /* 0x000000220300780c */ /* 0x000fe20004781670 */
[----:B---3--:R-:W-:-:S04]  /*6ec0*/  @!P3 IMAD R15, R104, R153, RZ ;  /* 0x00000099680fb224 */ /* 0x008fc800078e02ff */
        /* <DEDUP_REMOVED lines=128> */
[----:B------:R-:W-:-:S02]  /*76d0*/  ISETP.GE.AND P1, PT, R0, 0x81, PT ;  /* 0x000000810000780c */ /* 0x000fc40003f26270 */
[C---:B------:R-:W-:Y:S01]  /*76e0*/  ISETP.LT.OR P5, PT, R3.reuse, 0x79, !P0 ;  /* 0x000000790300780c */ /* 0x040fe200047a1670 */
[----:B------:R-:W-:Y:S01]  /*76f0*/  @!P4 STG.E.U8 desc[UR36][R8.64+0x71], R147 ;  /* 0x000071930800c986 */ /* 0x000fe2000c101124 */
[C---:B------:R-:W-:Y:S01]  /*7700*/  ISETP.LT.OR P0, PT, R3.reuse, 0x7a, !P0 ;  /* 0x0000007a0300780c */ /* 0x040fe20004701670 */
[----:B0-----:R-:W-:Y:S01]  /*7710*/  @!P3 IMAD R5, R148, R153, RZ ;  /* 0x000000999405b224 */ /* 0x001fe200078e02ff */
[----:B------:R-:W-:-:S03]  /*7720*/  ISETP.LT.OR P4, PT, R3, 0x1, !P1 ;  /* 0x000000010300780c */ /* 0x000fc60004f81670 */
[----:B------:R-:W-:Y:S01]  /*7730*/  @!P2 IMAD R149, R149, R153, RZ ;  /* 0x000000999595a224 */ /* 0x000fe200078e02ff */
[----:B------:R0:W-:Y:S01]  /*7740*/  @!P3 STG.E.U8 desc[UR36][R158.64+0x78], R5 ;  /* 0x000078059e00b986 */ /* 0x0001e2000c101124 */
[----:B------:R-:W-:-:S03]  /*7750*/  ISETP.LT.OR P3, PT, R3, 0x2, !P1 ;  /* 0x000000020300780c */ /* 0x000fc60004f61670 */
[----:B------:R-:W-:Y:S01]  /*7760*/  @!P2 STG.E.U8 desc[UR36][R158.64+0x79], R149 ;  /* 0x000079959e00a986 */ /* 0x000fe2000c101124 */
[-C--:B-1----:R-:W-:Y:S01]  /*7770*/  @!P5 IMAD R13, R150, R153.reuse, RZ ;  /* 0x00000099960dd224 */ /* 0x082fe200078e02ff */
[----:B------:R-:W-:Y:S01]  /*7780*/  ISETP.GE.AND P2, PT, R0, 0x89, PT ;  /* 0x000000890000780c */ /* 0x000fe20003f46270 */
[-C--:B------:R-:W-:Y:S02]  /*7790*/  @!P0 IMAD R151, R151, R153.reuse, RZ ;  /* 0x0000009997978224 */ /* 0x080fe400078e02ff */
[----:B---3--:R-:W-:Y:S01]  /*77a0*/  @!P4 IMAD R15, R24, R153, RZ ;  /* 0x00000099180fc224 */ /* 0x008fe200078e02ff */
[----:B------:R1:W-:Y:S01]  /*77b0*/  @!P5 STG.E.U8 desc[UR36][R8.64+0x78], R13 ;  /* 0x0000780d0800d986 */ /* 0x0003e2000c101124 */
[----:B------:R-:W-:-:S03]  /*77c0*/  ISETP.LT.OR P5, PT, R3, 0x1, !P2 ;  /* 0x000000010300780c */ /* 0x000fc600057a1670 */
[----:B------:R-:W-:Y:S01]  /*77d0*/  @!P3 IMAD R25, R25, R153, RZ ;  /* 0x000000991919b224 */ /* 0x000fe200078e02ff */
[----:B------:R-:W-:Y:S01]  /*77e0*/  @!P0 STG.E.U8 desc[UR36][R8.64+0x79], R151 ;  /* 0x0000799708008986 */ /* 0x000fe2000c101124 */
[----:B------:R-:W-:-:S03]  /*77f0*/  ISETP.LT.OR P0, PT, R3, 0x2, !P2 ;  /* 0x000000020300780c */ /* 0x000fc60005701670 */
[----:B------:R-:W-:Y:S01]  /*7800*/  @!P4 STG.E.U8 desc[UR36][R6.64], R15 ;  /* 0x0000000f0600c986 */ /* 0x000fe2000c101124 */
        /* <DEDUP_REMOVED lines=19> */
[-C--:B------:R-:W-:Y:S01]  /*7940*/  @!P4 IMAD R9, R32, R153.reuse, RZ ;  /* 0x000000992009c224 */ /* 0x080fe200078e02ff */
        /* <DEDUP_REMOVED lines=127> */
[----:B-1----:R-:W-:-:S04]  /*8140*/  @!P5 IMAD R13, R74, R153, RZ ;  /* 0x000000994a0dd224 */ /* 0x002fc800078e02ff */
        /* <DEDUP_REMOVED lines=12> */
[----:B------:R-:W-:-:S04]  /*8210*/  @!P0 IMAD R9, R78, R153, RZ ;  /* 0x000000994e098224 */ /* 0x000fc800078e02ff */
[-C--:B------:R-:W-:Y:S01]  /*8220*/  @!P4 IMAD R79, R79, R153.reuse, RZ ;  /* 0x000000994f4fc224 */ /* 0x080fe200078e02ff */
[----:B------:R1:W-:Y:S01]  /*8230*/  @!P0 STG.E.U8 desc[UR36][R10.64+0x68], R9 ;  /* 0x000068090a008986 */ /* 0x0003e2000c101124 */
[----:B------:R-:W-:Y:S02]  /*8240*/  ISETP.LT.OR P0, PT, R3, 0x71, !P2 ;  /* 0x000000710300780c */ /* 0x000fe40005701670 */
[----:B------:R-:W-:Y:S01]  /*8250*/  @!P3 IMAD R81, R81, R153, RZ ;  /* 0x000000995151b224 */ /* 0x000fe200078e02ff */
[----:B------:R3:W-:Y:S01]  /*8260*/  @!P4 STG.E.U8 desc[UR36][R10.64+0x69], R79 ;  /* 0x0000694f0a00c986 */ /* 0x0007e2000c101124 */
[----:B------:R-:W-:-:S03]  /*8270*/  ISETP.LT.OR P4, PT, R3, 0x72, !P2 ;  /* 0x000000720300780c */ /* 0x000fc60005781670 */
[----:B------:R3:W-:Y:S01]  /*8280*/  @!P3 STG.E.U8 desc[UR36][R6.64+0x71], R81 ;  /* 0x000071510600b986 */ /* 0x0007e2000c101124 */
[C---:B------:R-:W-:Y:S02]  /*8290*/  ISETP.LT.OR P3, PT, R3.reuse, 0x79, !P1 ;  /* 0x000000790300780c */ /* 0x040fe40004f61670 */
[C---:B------:R-:W-:Y:S01]  /*82a0*/  ISETP.LT.OR P1, PT, R3.reuse, 0x7a, !P1 ;  /* 0x0000007a0300780c */ /* 0x040fe20004f21670 */
[----:B------:R3:W-:Y:S01]  /*82b0*/  @!P5 STG.E.U8 desc[UR36][R6.64+0x70], R13 ;  /* 0x0000700d0600d986 */ /* 0x0007e2000c101124 */
[C---:B------:R-:W-:Y:S02]  /*82c0*/  ISETP.LT.OR P5, PT, R3.reuse, 0x79, !P2 ;  /* 0x000000790300780c */ /* 0x040fe400057a1670 */
[----:B------:R-:W-:Y:S01]  /*82d0*/  ISETP.LT.OR P2, PT, R3, 0x7a, !P2 ;  /* 0x0000007a0300780c */ /* 0x000fe20005741670 */
[-C--:B------:R-:W-:Y:S02]  /*82e0*/  @!P0 IMAD R3, R82, R153.reuse, RZ ;  /* 0x0000009952038224 */ /* 0x080fe400078e02ff */
[----:B------:R-:W-:-:S03]  /*82f0*/  @!P4 IMAD R83, R83, R153, RZ ;  /* 0x000000995353c224 */ /* 0x000fc600078e02ff */
[----:B------:R3:W-:Y:S01]  /*8300*/  @!P0 STG.E.U8 desc[UR36][R10.64+0x70], R3 ;  /* 0x000070030a008986 */ /* 0x0007e2000c101124 */
[-C--:B0-----:R-:W-:Y:S02]  /*8310*/  @!P3 IMAD R5, R84, R153.reuse, RZ ;  /* 0x000000995405b224 */ /* 0x081fe400078e02ff */
[-C--:B------:R-:W-:Y:S01]  /*8320*/  @!P1 IMAD R85, R85, R153.reuse, RZ ;  /* 0x0000009955559224 */ /* 0x080fe200078e02ff */
[----:B------:R3:W-:Y:S01]  /*8330*/  @!P4 STG.E.U8 desc[UR36][R10.64+0x71], R83 ;  /* 0x000071530a00c986 */ /* 0x0007e2000c101124 */
[-C--:B-1----:R-:W-:Y:S02]  /*8340*/  @!P5 IMAD R9, R86, R153.reuse, RZ ;  /* 0x000000995609d224 */ /* 0x082fe400078e02ff */
[----:B------:R-:W-:Y:S01]  /*8350*/  @!P2 IMAD R87, R87, R153, RZ ;  /* 0x000000995757a224 */ /* 0x000fe200078e02ff */
[----:B------:R3:W-:Y:S04]  /*8360*/  @!P3 STG.E.U8 desc[UR36][R6.64+0x78], R5 ;  /* 0x000078050600b986 */ /* 0x0007e8000c101124 */
[----:B------:R3:W-:Y:S04]  /*8370*/  @!P1 STG.E.U8 desc[UR36][R6.64+0x79], R85 ;  /* 0x0000795506009986 */ /* 0x0007e8000c101124 */
[----:B------:R3:W-:Y:S04]  /*8380*/  @!P5 STG.E.U8 desc[UR36][R10.64+0x78], R9 ;  /* 0x000078090a00d986 */ /* 0x0007e8000c101124 */
[----:B------:R3:W-:Y:S02]  /*8390*/  @!P2 STG.E.U8 desc[UR36][R10.64+0x79], R87 ;  /* 0x000079570a00a986 */ /* 0x0007e4000c101124 */
.L_x_286:
[----:B------:R-:W-:Y:S05]  /*83a0*/  BSYNC B0 ;  /* 0x0000000000007941 */ /* 0x000fea0003800000 */
.L_x_28:
[----:B------:R-:W-:Y:S01]  /*83b0*/  ULDC UR4, c[0x0][0xc] ;  /* 0x0000030000047ab9 */ /* 0x000fe20000000800 */
[----:B------:R-:W-:Y:S01]  /*83c0*/  ULDC UR5, c[0x0][0x10] ;  /* 0x0000040000057ab9 */ /* 0x000fe20000000800 */
[----:B---3--:R-:W3:Y:S01]  /*83d0*/  LDC R3, c[0x0][0x14] ;  /* 0x00000500ff037b82 */ /* 0x008ee20000000800 */
[----:B------:R-:W-:Y:S01]  /*83e0*/  UIMAD.WIDE.U32 UR4, UR4, UR5, URZ ;  /* 0x00000005040472a5 */ /* 0x000fe2000f8e003f */
[----:B------:R-:W-:Y:S01]  /*83f0*/  PRMT R0, RZ, 0x7610, R0 ;  /* 0x00007610ff007816 */ /* 0x000fe20000000000 */
[----:B------:R-:W-:Y:S02]  /*8400*/  IMAD.MOV.U32 R23, RZ, RZ, -0x1 ;  /* 0xffffffffff177424 */ /* 0x000fe400078e00ff */
[----:B------:R-:W-:Y:S02]  /*8410*/  IMAD.MOV.U32 R22, RZ, RZ, -0x1 ;  /* 0xffffffffff167424 */ /* 0x000fe400078e00ff */
[----:B---3--:R-:W-:-:S04]  /*8420*/  IMAD.WIDE.U32 R16, R3, UR4, R16 ;  /* 0x0000000403107c25 */ /* 0x008fc8000f8e0010 */
[----:B------:R-:W-:Y:S01]  /*8430*/  IMAD R3, R3, UR5, RZ ;  /* 0x0000000503037c24 */ /* 0x000fe2000f8e02ff */
[----:B------:R-:W-:Y:S02]  /*8440*/  ULDC.64 UR4, c[0x0][0x650] ;  /* 0x0001940000047ab9 */ /* 0x000fe40000000a00 */
[----:B------:R-:W-:Y:S01]  /*8450*/  ISETP.GE.U32.AND P0, PT, R16, UR4, PT ;  /* 0x0000000410007c0c */ /* 0x000fe2000bf06070 */
[----:B------:R-:W-:-:S05]  /*8460*/  IMAD.IADD R17, R17, 0x1, R3 ;  /* 0x0000000111117824 */ /* 0x000fca00078e0203 */
[----:B------:R-:W-:-:S13]  /*8470*/  ISETP.GE.U32.AND.EX P0, PT, R17, UR5, PT, P0 ;  /* 0x0000000511007c0c */ /* 0x000fda000bf06100 */
[----:B------:R-:W-:Y:S05]  /*8480*/  @P0 BRA `(.L_x_287) ;  /* 0x0000000400640947 */ /* 0x000fea0003800000 */
[----:B------:R-:W3:Y:S01]  /*8490*/  S2R R12, SR_CTAID.X ;  /* 0x00000000000c7919 */ /* 0x000ee20000002500 */
[----:B0-----:R-:W0:Y:S01]  /*84a0*/  LDC.64 R10, c[0x0][0x628] ;  /* 0x00018a00ff0a7b82 */ /* 0x001e220000000a00 */
[----:B------:R-:W-:Y:S01]  /*84b0*/  ULDC UR4, c[0x0][0x150] ;  /* 0x0000540000047ab9 */ /* 0x000fe20000000800 */
[----:B------:R-:W-:Y:S01]  /*84c0*/  IMAD.MOV.U32 R8, RZ, RZ, R16 ;  /* 0x000000ffff087224 */ /* 0x000fe200078e0010 */
[----:B------:R-:W0:Y:S01]  /*84d0*/  S2R R23, SR_CTAID.Y ;  /* 0x0000000000177919 */ /* 0x000e220000002600 */
[----:B------:R-:W-:-:S04]  /*84e0*/  IMAD.MOV.U32 R9, RZ, RZ, R17 ;  /* 0x000000ffff097224 */ /* 0x000fc800078e0011 */
[----:B------:R-:W1:Y:S08]  /*84f0*/  LDC R21, c[0x0][0x144] ;  /* 0x00005100ff157b82 */ /* 0x000e700000000800 */
[----:B------:R-:W1:Y:S08]  /*8500*/  LDC R0, c[0x0][0x630] ;  /* 0x00018c00ff007b82 */ /* 0x000e700000000800 */
[----:B------:R-:W1:Y:S01]  /*8510*/  LDC.64 R14, c[0x0][0x620] ;  /* 0x00018800ff0e7b82 */ /* 0x000e620000000a00 */
[----:B0-----:R-:W-:-:S04]  /*8520*/  ISETP.NE.U32.AND P0, PT, R10, RZ, PT ;  /* 0x000000ff0a00720c */ /* 0x001fc80003f05070 */
[----:B------:R-:W-:Y:S02]  /*8530*/  ISETP.NE.AND.EX P0, PT, R11, RZ, PT, P0 ;  /* 0x000000ff0b00720c */ /* 0x000fe40003f05300 */
[----:B---3--:R-:W-:-:S05]  /*8540*/  I2FP.F32.U32 R3, R12 ;  /* 0x0000000c00037245 */ /* 0x008fca0000201000 */
[----:B------:R-:W-:-:S04]  /*8550*/  FMUL R3, R3, UR4 ;  /* 0x0000000403037c20 */ /* 0x000fc80008400000 */
[----:B------:R0:W3:Y:S02]  /*8560*/  F2I.U32.TRUNC.NTZ R20, R3 ;  /* 0x0000000300147305 */ /* 0x0000e4000020f000 */
[----:B------:R-:W-:Y:S05]  /*8570*/  @!P0 BRA `(.L_x_288) ;  /* 0x0000000000288947 */ /* 0x000fea0003800000 */
[----:B0-----:R-:W0:Y:S02]  /*8580*/  LDC R3, c[0x0][0x634] ;  /* 0x00018d00ff037b82 */ /* 0x001e240000000800 */
[----:B0-----:R-:W-:-:S05]  /*8590*/  IADD3 R3, P0, R16, R3, RZ ;  /* 0x0000000310037210 */ /* 0x001fca0007f1e0ff */
[----:B------:R-:W-:-:S04]  /*85a0*/  IMAD.X R13, RZ, RZ, R17, P0 ;  /* 0x000000ffff0d7224 */ /* 0x000fc800000e0611 */
[----:B------:R-:W-:-:S04]  /*85b0*/  IMAD.WIDE.U32 R4, R13, R10, RZ ;  /* 0x0000000a0d047225 */ /* 0x000fc800078e00ff */
[----:B-1----:R-:W-:-:S04]  /*85c0*/  IMAD.WIDE.U32 R6, P0, R3, R11, R4 ;  /* 0x0000000b03067225 */ /* 0x002fc80007800004 */
[----:B------:R-:W-:-:S04]  /*85d0*/  IMAD.WIDE.U32 R4, R3, R10, RZ ;  /* 0x0000000a03047225 */ /* 0x000fc800078e00ff */
[----:B------:R-:W-:Y:S01]  /*85e0*/  IMAD.X R9, RZ, RZ, RZ, P0 ;  /* 0x000000ffff097224 */ /* 0x000fe200000e06ff */
[----:B------:R-:W-:Y:S01]  /*85f0*/  IADD3 RZ, P0, R5, R6, RZ ;  /* 0x0000000605ff7210 */ /* 0x000fe20007f1e0ff */
[----:B------:R-:W-:-:S04]  /*8600*/  IMAD.MOV.U32 R8, RZ, RZ, R7 ;  /* 0x000000ffff087224 */ /* 0x000fc800078e0007 */
[----:B------:R-:W-:-:S08]  /*8610*/  IMAD.WIDE.U32.X R8, R13, R11, R8, P0 ;  /* 0x0000000b0d087225 */ /* 0x000fd000000e0408 */
.L_x_288:
[----:B------:R-:W2:Y:S01]  /*8620*/  LDC.64 R26, c[0x0][0x640] ;  /* 0x00019000ff1a7b82 */ /* 0x000ea20000000a00 */
[-CC-:B-1----:R-:W-:Y:S01]  /*8630*/  SHF.R.U64 R22, R8, R0.reuse, R9.reuse ;  /* 0x0000000008167219 */ /* 0x182fe20000001209 */
[----:B---3--:R-:W-:Y:S01]  /*8640*/  IMAD.MOV R20, RZ, RZ, -R20 ;  /* 0x000000ffff147224 */ /* 0x008fe200078e0a14 */
[----:B------:R-:W-:Y:S01]  /*8650*/  SHF.R.U32.HI R0, RZ, R0, R9 ;  /* 0x00000000ff007219 */ /* 0x000fe20000011609 */
[----:B------:R-:W-:Y:S01]  /*8660*/  ULDC UR4, c[0x0][0x154] ;  /* 0x0000550000047ab9 */ /* 0x000fe20000000800 */
[----:B0-----:R-:W-:Y:S01]  /*8670*/  IADD3 R3, P0, RZ, -R22, RZ ;  /* 0x80000016ff037210 */ /* 0x001fe20007f1e0ff */
[----:B------:R-:W-:Y:S02]  /*8680*/  IMAD R21, R21, R20, R12 ;  /* 0x0000001415157224 */ /* 0x000fe400078e020c */
[----:B------:R-:W0:Y:S01]  /*8690*/  LDC R6, c[0x0][0x618] ;  /* 0x00018600ff067b82 */ /* 0x000e220000000800 */
[----:B------:R-:W-:Y:S02]  /*86a0*/  IMAD.MOV.U32 R7, RZ, RZ, 0x1 ;  /* 0x00000001ff077424 */ /* 0x000fe400078e00ff */
[----:B------:R-:W-:-:S04]  /*86b0*/  IMAD.X R5, RZ, RZ, ~R0, P0 ;  /* 0x000000ffff057224 */ /* 0x000fc800000e0e00 */
[-C--:B------:R-:W-:Y:S01]  /*86c0*/  IMAD R0, R5, R14.reuse, RZ ;  /* 0x0000000e05007224 */ /* 0x080fe200078e02ff */
[----:B------:R-:W1:Y:S01]  /*86d0*/  LDC R8, c[0x0][0x608] ;  /* 0x00018200ff087b82 */ /* 0x000e620000000800 */
[----:B------:R-:W-:-:S04]  /*86e0*/  IMAD.WIDE.U32 R4, R3, R14, R16 ;  /* 0x0000000e03047225 */ /* 0x000fc800078e0010 */
[----:B------:R-:W-:Y:S01]  /*86f0*/  IMAD R3, R3, R15, R0 ;  /* 0x0000000f03037224 */ /* 0x000fe200078e0200 */
[----:B------:R-:W-:Y:S02]  /*8700*/  I2FP.F32.U32 R0, R23 ;  /* 0x0000001700007245 */ /* 0x000fe40000201000 */
[----:B------:R-:W3:Y:S01]  /*8710*/  LDC R24, c[0x0][0x658] ;  /* 0x00019600ff187b82 */ /* 0x000ee20000000800 */
[----:B------:R-:W-:Y:S01]  /*8720*/  IMAD.IADD R3, R5, 0x1, R3 ;  /* 0x0000000105037824 */ /* 0x000fe200078e0203 */
[----:B--2---:R-:W-:Y:S01]  /*8730*/  ISETP.NE.U32.AND P0, PT, R26, RZ, PT ;  /* 0x000000ff1a00720c */ /* 0x004fe20003f05070 */
[----:B------:R-:W-:Y:S01]  /*8740*/  FMUL R0, R0, UR4 ;  /* 0x0000000400007c20 */ /* 0x000fe20008400000 */
[----:B------:R-:W-:Y:S02]  /*8750*/  IMAD.MOV.U32 R5, RZ, RZ, -0x1 ;  /* 0xffffffffff057424 */ /* 0x000fe400078e00ff */
[----:B------:R-:W-:Y:S01]  /*8760*/  ISETP.NE.AND.EX P0, PT, R27, RZ, PT, P0 ;  /* 0x000000ff1b00720c */ /* 0x000fe20003f05300 */
[----:B------:R2:W2:Y:S01]  /*8770*/  F2I.U32.TRUNC.NTZ R13, R0 ;  /* 0x00000000000d7305 */ /* 0x0004a2000020f000 */
[----:B------:R-:W2:Y:S01]  /*8780*/  LDC R20, c[0x0][0x148] ;  /* 0x00005200ff147b82 */ /* 0x000ea20000000800 */
[----:B0-----:R-:W-:-:S02]  /*8790*/  SHF.R.U64 R12, R4, R6, R3 ;  /* 0x00000006040c7219 */ /* 0x001fc40000001203 */
[----:B------:R-:W-:-:S05]  /*87a0*/  SHF.R.U32.HI R3, RZ, R6, R3 ;  /* 0x00000006ff037219 */ /* 0x000fca0000011603 */
[----:B------:R-:W0:Y:S01]  /*87b0*/  LDC R15, c[0x0][0x600] ;  /* 0x00018000ff0f7b82 */ /* 0x000e220000000800 */
[-CC-:B-1----:R-:W-:Y:S02]  /*87c0*/  SHF.R.U64 R10, R12, R8.reuse, R3.reuse ;  /* 0x000000080c0a7219 */ /* 0x182fe40000001203 */
[----:B------:R-:W-:-:S05]  /*87d0*/  SHF.R.U32.HI R3, RZ, R8, R3 ;  /* 0x00000008ff037219 */ /* 0x000fca0000011603 */
[----:B------:R-:W1:Y:S01]  /*87e0*/  LDC R28, c[0x0][0x648] ;  /* 0x00019200ff1c7b82 */ /* 0x000e620000000800 */
[-C--:B---3--:R-:W-:Y:S02]  /*87f0*/  SHF.L.U32 R4, R5, R24.reuse, RZ ;  /* 0x0000001805047219 */ /* 0x088fe400000006ff */
[--C-:B------:R-:W-:Y:S02]  /*8800*/  SHF.R.U64 R14, R10, R24, R3.reuse ;  /* 0x000000180a0e7219 */ /* 0x100fe40000001203 */
[----:B------:R-:W-:Y:S02]  /*8810*/  LOP3.LUT R25, RZ, R4, RZ, 0x33, !PT ;  /* 0x00000004ff197212 */ /* 0x000fe400078e33ff */
[-C--:B------:R-:W-:Y:S01]  /*8820*/  SHF.R.U32.HI R5, RZ, R24.reuse, R3 ;  /* 0x00000018ff057219 */ /* 0x080fe20000011603 */
[----:B------:R-:W3:Y:S01]  /*8830*/  LDC R29, c[0x0][0x638] ;  /* 0x00018e00ff1d7b82 */ /* 0x000ee20000000800 */
[----:B------:R-:W-:Y:S01]  /*8840*/  SHF.L.U32 R152, R7, R24, RZ ;  /* 0x0000001807987219 */ /* 0x000fe200000006ff */
[----:B------:R-:W-:-:S06]  /*8850*/  IMAD.MOV.U32 R4, RZ, RZ, R14 ;  /* 0x000000ffff047224 */ /* 0x000fcc00078e000e */
[----:B------:R-:W0:Y:S01]  /*8860*/  LDC R30, c[0x0][0x610] ;  /* 0x00018400ff1e7b82 */ /* 0x000e220000000800 */
[----:B------:R-:W-:Y:S05]  /*8870*/  @!P0 BRA `(.L_x_289) ;  /* 0x0000000000288947 */ /* 0x000fea0003800000 */
[----:B------:R-:W4:Y:S02]  /*8880*/  LDC R3, c[0x0][0x64c] ;  /* 0x00019300ff037b82 */ /* 0x000f240000000800 */
[----:B----4-:R-:W-:-:S05]  /*8890*/  IADD3 R3, P0, R14, R3, RZ ;  /* 0x000000030e037210 */ /* 0x010fca0007f1e0ff */
        /* <DEDUP_REMOVED lines=8> */
.L_x_289:
[----:B------:R-:W-:Y:S01]  /*8920*/  ISETP.NE.AND P0, PT, R2, 0x1, PT ;  /* 0x000000010200780c */ /* 0x000fe20003f05270 */
[----:B0-----:R-:W-:Y:S01]  /*8930*/  VIADD R7, R15, 0xffffffff ;  /* 0xffffffff0f077836 */ /* 0x001fe20000000000 */
[----:B-12---:R-:W-:Y:S01]  /*8940*/  SHF.R.U64 R0, R4, R28, R5 ;  /* 0x0000001c04007219 */ /* 0x006fe20000001205 */
[----:B------:R-:W-:Y:S01]  /*8950*/  IMAD.MOV R13, RZ, RZ, -R13 ;  /* 0x000000ffff0d7224 */ /* 0x000fe200078e0a0d */
[----:B------:R-:W-:Y:S01]  /*8960*/  LOP3.LUT R5, R10, R25, RZ, 0xc0, !PT ;  /* 0x000000190a057212 */ /* 0x000fe200078ec0ff */
[----:B------:R-:W-:Y:S02]  /*8970*/  IMAD.MOV.U32 R4, RZ, RZ, 0x1 ;  /* 0x00000001ff047424 */ /* 0x000fe400078e00ff */
[----:B------:R-:W-:Y:S02]  /*8980*/  IMAD.MOV R3, RZ, RZ, -R0 ;  /* 0x000000ffff037224 */ /* 0x000fe400078e0a00 */
[----:B------:R-:W-:Y:S01]  /*8990*/  IMAD R152, R152, R0, R5 ;  /* 0x0000000098987224 */ /* 0x000fe200078e0205 */
[----:B------:R-:W-:Y:S01]  /*89a0*/  LOP3.LUT R5, R12, R7, RZ, 0xc0, !PT ;  /* 0x000000070c057212 */ /* 0x000fe200078ec0ff */
[----:B---3--:R-:W-:-:S02]  /*89b0*/  IMAD R0, R3, R29, R14 ;  /* 0x0000001d03007224 */ /* 0x008fc400078e020e */
[----:B------:R-:W-:Y:S02]  /*89c0*/  @P0 IMAD R21, R20, R13, R23 ;  /* 0x0000000d14150224 */ /* 0x000fe400078e0217 */
[----:B------:R-:W-:Y:S01]  /*89d0*/  IMAD R3, R0, R15, R5 ;  /* 0x0000000f00037224 */ /* 0x000fe200078e0205 */
[----:B------:R-:W-:Y:S01]  /*89e0*/  PRMT R0, R4, 0x7610, R0 ;  /* 0x0000761004007816 */ /* 0x000fe20000000000 */
[----:B------:R-:W-:-:S05]  /*89f0*/  IMAD R152, R152, R30, R21 ;  /* 0x0000001e98987224 */ /* 0x000fca00078e0215 */
[----:B------:R-:W-:Y:S02]  /*8a00*/  SEL R23, R3, R152, !P0 ;  /* 0x0000009803177207 */ /* 0x000fe40004000000 */
[----:B------:R-:W-:-:S07]  /*8a10*/  SEL R152, R152, R3, !P0 ;  /* 0x0000000398987207 */ /* 0x000fce0004000000 */
.L_x_287:
[----:B------:R-:W-:-:S13]  /*8a20*/  LOP3.LUT P0, RZ, R0, 0xff, RZ, 0xc0, !PT ;  /* 0x000000ff00ff7812 */ /* 0x000fda000780c0ff */
[----:B------:R-:W-:Y:S05]  /*8a30*/  @P0 BRA `(.L_x_290) ;  /* 0xffffff84003c0947 */ /* 0x000fea000383ffff */
[----:B------:R-:W-:Y:S05]  /*8a40*/  EXIT ;  /* 0x000000000000794d */ /* 0x000fea0003800000 */
.L_x_3:
[----:B0-----:R-:W-:Y:S01]  /*8a50*/  ULDC.64 UR4, c[0x0][0x650] ;  /* 0x0001940000047ab9 */ /* 0x001fe20000000a00 */
        /* <DEDUP_REMOVED lines=25> */
.L_x_292:
[--C-:B------:R-:W-:Y:S01]  /*8bf0*/  SHF.R.U64 R12, R10, R14, R11.reuse ;  /* 0x0000000e0a0c7219 */ /* 0x100fe2000000120b */
[----:B------:R-:W0:Y:S01]  /*8c00*/  LDC R22, c[0x0][0x618] ;  /* 0x00018600ff167b82 */ /* 0x000e220000000800 */
[----:B------:R-:W-:Y:S01]  /*8c10*/  I2FP.F32.U32 R6, R4 ;  /* 0x0000000400067245 */ /* 0x000fe20000201000 */
[----:B------:R-:W-:Y:S01]  /*8c20*/  ULDC UR4, c[0x0][0x150] ;  /* 0x0000540000047ab9 */ /* 0x000fe20000000800 */
[----:B------:R-:W-:Y:S02]  /*8c30*/  SHF.R.U32.HI R5, RZ, R14, R11 ;  /* 0x0000000eff057219 */ /* 0x000fe4000001160b */
[----:B------:R-:W-:Y:S01]  /*8c40*/  IADD3 R9, P0, RZ, -R12, RZ ;  /* 0x8000000cff097210 */ /* 0x000fe20007f1e0ff */
[----:B------:R-:W-:Y:S01]  /*8c50*/  FMUL R11, R6, UR4 ;  /* 0x00000004060b7c20 */ /* 0x000fe20008400000 */
[----:B------:R-:W-:Y:S01]  /*8c60*/  ULDC UR4, c[0x0][0x154] ;  /* 0x0000550000047ab9 */ /* 0x000fe20000000800 */
[----:B------:R-:W1:Y:S02]  /*8c70*/  LDC.64 R24, c[0x0][0x640] ;  /* 0x00019000ff187b82 */ /* 0x000e640000000a00 */
[----:B------:R-:W-:-:S02]  /*8c80*/  IMAD.X R5, RZ, RZ, ~R5, P0 ;  /* 0x000000ffff057224 */ /* 0x000fc400000e0e05 */
[----:B------:R-:W2:Y:S01]  /*8c90*/  F2I.U32.TRUNC.NTZ R11, R11 ;  /* 0x0000000b000b7305 */ /* 0x000ea2000020f000 */
[----:B------:R-:W-:-:S03]  /*8ca0*/  IMAD.WIDE.U32 R6, R9, R20, R16 ;  /* 0x0000001409067225 */ /* 0x000fc600078e0010 */
[----:B------:R-:W3:Y:S01]  /*8cb0*/  LDC R13, c[0x0][0x144] ;  /* 0x00005100ff0d7b82 */ /* 0x000ee20000000800 */
[----:B------:R-:W-:-:S04]  /*8cc0*/  IMAD R8, R5, R20, RZ ;  /* 0x0000001405087224 */ /* 0x000fc800078e02ff */
[----:B------:R-:W-:Y:S02]  /*8cd0*/  IMAD R5, R9, R21, R8 ;  /* 0x0000001509057224 */ /* 0x000fe400078e0208 */
[----:B------:R-:W-:Y:S01]  /*8ce0*/  IMAD.MOV.U32 R8, RZ, RZ, -0x1 ;  /* 0xffffffffff087424 */ /* 0x000fe200078e00ff */
[----:B------:R-:W4:Y:S01]  /*8cf0*/  LDC R14, c[0x0][0x608] ;  /* 0x00018200ff0e7b82 */ /* 0x000f220000000800 */
[----:B------:R-:W-:Y:S01]  /*8d00*/  IMAD.IADD R5, R7, 0x1, R5 ;  /* 0x0000000107057824 */ /* 0x000fe200078e0205 */
[----:B------:R-:W-:-:S04]  /*8d10*/  I2FP.F32.U32 R7, R3 ;  /* 0x0000000300077245 */ /* 0x000fc80000201000 */
[-C--:B0-----:R-:W-:Y:S01]  /*8d20*/  SHF.R.U64 R10, R6, R22.reuse, R5 ;  /* 0x00000016060a7219 */ /* 0x081fe20000001205 */
[----:B--2---:R-:W-:Y:S01]  /*8d30*/  IMAD.MOV R6, RZ, RZ, -R11 ;  /* 0x000000ffff067224 */ /* 0x004fe200078e0a0b */
[----:B------:R-:W0:Y:S01]  /*8d40*/  LDC R9, c[0x0][0x658] ;  /* 0x00019600ff097b82 */ /* 0x000e220000000800 */
[----:B-1----:R-:W-:Y:S01]  /*8d50*/  ISETP.NE.U32.AND P0, PT, R24, RZ, PT ;  /* 0x000000ff1800720c */ /* 0x002fe20003f05070 */
[----:B------:R-:W-:Y:S01]  /*8d60*/  FMUL R7, R7, UR4 ;  /* 0x0000000407077c20 */ /* 0x000fe20008400000 */
[----:B------:R-:W-:Y:S02]  /*8d70*/  SHF.R.U32.HI R5, RZ, R22, R5 ;  /* 0x00000016ff057219 */ /* 0x000fe40000011605 */
[----:B------:R-:W-:-:S03]  /*8d80*/  ISETP.NE.AND.EX P0, PT, R25, RZ, PT, P0 ;  /* 0x000000ff1900720c */ /* 0x000fc60003f05300 */
[----:B------:R-:W1:Y:S01]  /*8d90*/  LDC R20, c[0x0][0x148] ;  /* 0x00005200ff147b82 */ /* 0x000e620000000800 */
[----:B---3--:R-:W-:Y:S02]  /*8da0*/  IMAD R23, R13, R6, R4 ;  /* 0x000000060d177224 */ /* 0x008fe400078e0204 */
[----:B------:R-:W-:-:S05]  /*8db0*/  IMAD.MOV.U32 R6, RZ, RZ, 0x1 ;  /* 0x00000001ff067424 */ /* 0x000fca00078e00ff */
[----:B------:R-:W2:Y:S01]  /*8dc0*/  LDC R21, c[0x0][0x600] ;  /* 0x00018000ff157b82 */ /* 0x000ea20000000800 */
[-CC-:B----4-:R-:W-:Y:S02]  /*8dd0*/  SHF.R.U64 R13, R10, R14.reuse, R5.reuse ;  /* 0x0000000e0a0d7219 */ /* 0x190fe40000001205 */
[----:B------:R-:W-:Y:S02]  /*8de0*/  SHF.R.U32.HI R4, RZ, R14, R5 ;  /* 0x0000000eff047219 */ /* 0x000fe40000011605 */
[----:B------:R3:W4:Y:S03]  /*8df0*/  F2I.U32.TRUNC.NTZ R14, R7 ;  /* 0x00000007000e7305 */ /* 0x000726000020f000 */
[----:B------:R-:W1:Y:S01]  /*8e00*/  LDC R26, c[0x0][0x648] ;  /* 0x00019200ff1a7b82 */ /* 0x000e620000000800 */
[-C--:B0-----:R-:W-:Y:S02]  /*8e10*/  SHF.R.U64 R15, R13, R9.reuse, R4 ;  /* 0x000000090d0f7219 */ /* 0x081fe40000001204 */
[----:B------:R-:W-:-:S02]  /*8e20*/  SHF.L.U32 R8, R8, R9, RZ ;  /* 0x0000000908087219 */ /* 0x000fc400000006ff */
[-C--:B------:R-:W-:Y:S01]  /*8e30*/  SHF.R.U32.HI R5, RZ, R9.reuse, R4 ;  /* 0x00000009ff057219 */ /* 0x080fe20000011604 */
[----:B------:R-:W-:Y:S01]  /*8e40*/  IMAD.MOV.U32 R4, RZ, RZ, R15 ;  /* 0x000000ffff047224 */ /* 0x000fe200078e000f */
[----:B------:R-:W-:Y:S01]  /*8e50*/  SHF.L.U32 R22, R6, R9, RZ ;  /* 0x0000000906167219 */ /* 0x000fe200000006ff */
[----:B------:R-:W0:Y:S01]  /*8e60*/  LDC R27, c[0x0][0x638] ;  /* 0x00018e00ff1b7b82 */ /* 0x000e220000000800 */
[----:B------:R-:W-:-:S07]  /*8e70*/  LOP3.LUT R28, RZ, R8, RZ, 0x33, !PT ;  /* 0x00000008ff1c7212 */ /* 0x000fce00078e33ff */
        /* <DEDUP_REMOVED lines=12> */
.L_x_293:
[----:B------:R-:W-:Y:S01]  /*8f40*/  ISETP.NE.AND P0, PT, R2, 0x1, PT ;  /* 0x000000010200780c */ /* 0x000fe20003f05270 */
[----:B--2---:R-:W-:Y:S01]  /*8f50*/  VIADD R7, R21, 0xffffffff ;  /* 0xffffffff15077836 */ /* 0x004fe20000000000 */
[----:B-1----:R-:W-:Y:S01]  /*8f60*/  SHF.R.U64 R5, R4, R26, R5 ;  /* 0x0000001a04057219 */ /* 0x002fe20000001205 */
[----:B------:R-:W-:Y:S01]  /*8f70*/  IMAD.MOV R14, RZ, RZ, -R14 ;  /* 0x000000ffff0e7224 */ /* 0x000fe200078e0a0e */
[----:B------:R-:W-:Y:S01]  /*8f80*/  LOP3.LUT R4, R13, R28, RZ, 0xc0, !PT ;  /* 0x0000001c0d047212 */ /* 0x000fe200078ec0ff */
[----:B------:R-:W-:Y:S01]  /*8f90*/  IMAD.MOV.U32 R8, RZ, RZ, R12 ;  /* 0x000000ffff087224 */ /* 0x000fe200078e000c */
[----:B------:R-:W-:Y:S01]  /*8fa0*/  LOP3.LUT R10, R10, R7, RZ, 0xc0, !PT ;  /* 0x000000070a0a7212 */ /* 0x000fe200078ec0ff */
[----:B------:R-:W-:Y:S02]  /*8fb0*/  IMAD.MOV R6, RZ, RZ, -R5 ;  /* 0x000000ffff067224 */ /* 0x000fe400078e0a05 */
[----:B------:R-:W-:-:S04]  /*8fc0*/  IMAD R4, R22, R5, R4 ;  /* 0x0000000516047224 */ /* 0x000fc800078e0204 */
[----:B------:R-:W-:Y:S02]  /*8fd0*/  @P0 IMAD R23, R20, R14, R3 ;  /* 0x0000000e14170224 */ /* 0x000fe400078e0203 */
[----:B0-----:R-:W-:Y:S02]  /*8fe0*/  IMAD R3, R6, R27, R15 ;  /* 0x0000001b06037224 */ /* 0x001fe400078e020f */
[----:B------:R-:W-:Y:S02]  /*8ff0*/  IMAD R7, R4, R29, R23 ;  /* 0x0000001d04077224 */ /* 0x000fe400078e0217 */
[----:B------:R-:W-:Y:S02]  /*9000*/  IMAD R4, R3, R21, R10 ;  /* 0x0000001503047224 */ /* 0x000fe400078e020a */
[----:B------:R-:W-:-:S03]  /*9010*/  IMAD.MOV.U32 R6, RZ, RZ, 0x1 ;  /* 0x00000001ff067424 */ /* 0x000fc600078e00ff */
[----:B------:R-:W-:Y:S02]  /*9020*/  SEL R9, R4, R7, !P0 ;  /* 0x0000000704097207 */ /* 0x000fe40004000000 */
[----:B------:R-:W-:-:S07]  /*9030*/  SEL R7, R7, R4, !P0 ;  /* 0x0000000407077207 */ /* 0x000fce0004000000 */
.L_x_291:
[----:B------:R-:W-:-:S08]  /*9040*/  NOP ;  /* 0x0000000000007918 */ /* 0x000fd00000000000 */
[----:B------:R-:W0:-:S00]  /*9050*/  USETMAXREG.DEALLOC.CTAPOOL 0x28 ;  /* 0x00000028000079c8 */ /* 0x000e0000080e0500 */
[----:B0-----:R-:W-:-:S13]  /*9060*/  ISETP.NE.AND P0, PT, R0, RZ, PT ;  /* 0x000000ff0000720c */ /* 0x001fda0003f05270 */
[----:B------:R-:W-:Y:S05]  /*9070*/  @P0 EXIT ;  /* 0x000000000000094d */ /* 0x000fea0003800000 */
[----:B------:R-:W-:Y:S01]  /*9080*/  LOP3.LUT P0, RZ, R6, 0xff, RZ, 0xc0, !PT ;  /* 0x000000ff06ff7812 */ /* 0x000fe2000780c0ff */
[----:B------:R-:W-:Y:S02]  /*9090*/  IMAD.MOV.U32 R3, RZ, RZ, 0x1 ;  /* 0x00000001ff037424 */ /* 0x000fe400078e00ff */
[----:B------:R-:W-:-:S10]  /*90a0*/  IMAD.MOV.U32 R0, RZ, RZ, RZ ;  /* 0x000000ffff007224 */ /* 0x000fd400078e00ff */
[----:B------:R-:W-:Y:S05]  /*90b0*/  @!P0 BRA `(.L_x_294) ;  /* 0x0000000c00348947 */ /* 0x000fea0003800000 */
[----:B------:R-:W0:Y:S01]  /*90c0*/  LDC R0, c[0x0][0x28c] ;  /* 0x0000a300ff007b82 */ /* 0x000e220000000800 */
[----:B------:R-:W-:Y:S01]  /*90d0*/  ULDC UR5, c[0x0][0x600] ;  /* 0x0001800000057ab9 */ /* 0x000fe20000000800 */
[----:B------:R-:W-:Y:S01]  /*90e0*/  ULDC UR4, c[0x0][0xc] ;  /* 0x0000030000047ab9 */ /* 0x000fe20000000800 */
[----:B------:R-:W-:Y:S01]  /*90f0*/  UIADD3 UR16, UR5, -0x1, URZ ;  /* 0xffffffff05107890 */ /* 0x000fe2000fffe03f */
[C---:B------:R-:W-:Y:S01]  /*9100*/  LOP3.LUT P2, RZ, R18.reuse, 0x7f, RZ, 0xc0, !PT ;  /* 0x0000007f12ff7812 */ /* 0x040fe2000784c0ff */
[----:B------:R-:W-:Y:S01]  /*9110*/  ULDC UR6, c[0x0][0x658] ;  /* 0x0001960000067ab9 */ /* 0x000fe20000000800 */
[----:B------:R-:W-:Y:S01]  /*9120*/  ULDC UR5, c[0x0][0x10] ;  /* 0x0000040000057ab9 */ /* 0x000fe20000000800 */
[----:B------:R-:W-:Y:S01]  /*9130*/  UMOV UR7, 0xffffffff ;  /* 0xffffffff00077882 */ /* 0x000fe20000000000 */
[----:B------:R-:W-:Y:S01]  /*9140*/  UMOV UR8, 0x1 ;  /* 0x0000000100087882 */ /* 0x000fe20000000000 */
[----:B------:R-:W-:Y:S01]  /*9150*/  UIMAD.WIDE.U32 UR4, UR4, UR5, URZ ;  /* 0x00000005040472a5 */ /* 0x000fe2000f8e003f */
[----:B------:R-:W-:Y:S01]  /*9160*/  LOP3.LUT P0, RZ, R18, 0x1f, RZ, 0xc0, !PT ;  /* 0x0000001f12ff7812 */ /* 0x000fe2000780c0ff */
[----:B------:R-:W-:Y:S01]  /*9170*/  USHF.L.U32 UR7, UR7, UR6, URZ ;  /* 0x0000000607077299 */ /* 0x000fe2000800063f */
[----:B------:R-:W-:Y:S01]  /*9180*/  BSSY B0, `(.L_x_294) ;  /* 0x00000c0000007945 */ /* 0x000fe20003800000 */
[----:B------:R-:W-:Y:S01]  /*9190*/  USHF.L.U32 UR18, UR8, UR6, URZ ;  /* 0x0000000608127299 */ /* 0x000fe2000800063f */
[----:B------:R-:W-:Y:S01]  /*91a0*/  IMAD.MOV.U32 R11, RZ, RZ, 0x1 ;  /* 0x00000001ff0b7424 */ /* 0x000fe200078e00ff */
[----:B------:R-:W-:Y:S01]  /*91b0*/  LOP3.LUT R18, R19, 0x2, RZ, 0xfc, !PT ;  /* 0x0000000213127812 */ /* 0x000fe200078efcff */
[----:B------:R-:W-:Y:S01]  /*91c0*/  ULDC UR6, c[0x0][0x14] ;  /* 0x0000050000067ab9 */ /* 0x000fe20000000800 */
[----:B------:R-:W-:Y:S01]  /*91d0*/  PLOP3.LUT P0, PT, P0, P2, PT, 0x8a, 0x0 ;  /* 0x000000000000781c */ /* 0x000fe20000705172 */
[----:B------:R-:W-:-:S02]  /*91e0*/  UIMAD.WIDE.U32 UR20, UR4, UR6, URZ ;  /* 0x00000006041472a5 */ /* 0x000fc4000f8e003f */
[----:B------:R-:W-:Y:S02]  /*91f0*/  UIMAD UR13, UR5, UR6, URZ ;  /* 0x00000006050d72a4 */ /* 0x000fe4000f8e023f */
[----:B------:R-:W-:Y:S01]  /*9200*/  ULOP3.LUT UR17, URZ, UR7, URZ, 0x33, !UPT ;  /* 0x000000073f117292 */ /* 0x000fe2000f8e333f */
[----:B0-----:R-:W-:Y:S01]  /*9210*/  VIADD R0, R0, 0x7f ;  /* 0x0000007f00007836 */ /* 0x001fe20000000000 */
[----:B------:R-:W-:Y:S01]  /*9220*/  UIADD3 UR13, UR21, UR13, URZ ;  /* 0x0000000d150d7290 */ /* 0x000fe2000fffe03f */
[----:B------:R-:W-:-:S03]  /*9230*/  ULDC.64 UR22, c[0x0][0x198] ;  /* 0x0000660000167ab9 */ /* 0x000fc60000000a00 */
[----:B------:R-:W-:-:S04]  /*9240*/  SHF.R.S32.HI R3, RZ, 0x1f, R0 ;  /* 0x0000001fff037819 */ /* 0x000fc80000011400 */
[----:B------:R-:W-:Y:S01]  /*9250*/  LEA.HI R3, R3, R0, RZ, 0x7 ;  /* 0x0000000003037211 */ /* 0x000fe200078f38ff */
[----:B------:R-:W-:-:S03]  /*9260*/  IMAD.MOV.U32 R0, RZ, RZ, RZ ;  /* 0x000000ffff007224 */ /* 0x000fc600078e00ff */
[----:B------:R-:W-:Y:S01]  /*9270*/  SHF.R.S32.HI R13, RZ, 0x7, R3 ;  /* 0x00000007ff0d7819 */ /* 0x000fe20000011403 */
[----:B------:R-:W-:-:S04]  /*9280*/  IMAD.MOV.U32 R3, RZ, RZ, 0x1 ;  /* 0x00000001ff037424 */ /* 0x000fc800078e00ff */
[----:B------:R-:W-:-:S07]  /*9290*/  VIADD R10, R13, 0x1 ;  /* 0x000000010d0a7836 */ /* 0x000fce0000000000 */
.L_x_306:
[----:B------:R-:W-:-:S03]  /*92a0*/  UMOV UR4, 0xffffffff ;  /* 0xffffffff00047882 */ /* 0x000fc60000000000 */
[----:B------:R-:W-:Y:S05]  /*92b0*/  BRA.DIV UR4, `(.L_x_295) ;  /* 0x0000000e049c7947 */ /* 0x000fea000b800000 */
[----:B------:R-:W-:-:S13]  /*92c0*/  ELECT P6, URZ, PT ;  /* 0x00000000003f782f */ /* 0x000fda00038c0000 */
.L_x_317:
[----:B------:R-:W0:Y:S01]  /*92d0*/  LDC R4, c[0x0][0x28c] ;  /* 0x0000a300ff047b82 */ /* 0x000e220000000800 */
[----:B------:R-:W-:Y:S01]  /*92e0*/  BSSY B1, `(.L_x_296) ;  /* 0x0000037000017945 */ /* 0x000fe20003800000 */
[----:B0-----:R-:W-:-:S13]  /*92f0*/  ISETP.LT.OR P6, PT, R4, 0x1, !P6 ;  /* 0x000000010400780c */ /* 0x001fda00077c1670 */
[----:B------:R-:W-:Y:S05]  /*9300*/  @P6 BRA `(.L_x_297) ;  /* 0x0000000000d06947 */ /* 0x000fea0003800000 */
[----:B------:R-:W-:Y:S02]  /*9310*/  IMAD.SHL.U32 R14, R9, 0x80, RZ ;  /* 0x00000080090e7824 */ /* 0x000fe400078e00ff */
[----:B------:R-:W-:Y:S02]  /*9320*/  IMAD.SHL.U32 R15, R7, 0x100, RZ ;  /* 0x00000100070f7824 */ /* 0x000fe400078e00ff */
[----:B------:R-:W-:Y:S02]  /*9330*/  IMAD.MOV.U32 R20, RZ, RZ, RZ ;  /* 0x000000ffff147224 */ /* 0x000fe400078e00ff */
[----:B------:R-:W-:Y:S02]  /*9340*/  IMAD.MOV.U32 R4, RZ, RZ, R10 ;  /* 0x000000ffff047224 */ /* 0x000fe400078e000a */
[----:B------:R-:W-:Y:S02]  /*9350*/  IMAD.MOV.U32 R5, RZ, RZ, R3 ;  /* 0x000000ffff057224 */ /* 0x000fe400078e0003 */
[----:B------:R-:W-:-:S07]  /*9360*/  IMAD.MOV.U32 R6, RZ, RZ, R0 ;  /* 0x000000ffff067224 */ /* 0x000fce00078e0000 */
.L_x_301:
[----:B------:R-:W0:Y:S01]  /*9370*/  S2R R12, SR_CgaCtaId ;  /* 0x00000000000c7919 */ /* 0x000e220000008800 */
[----:B------:R-:W-:Y:S01]  /*9380*/  MOV R7, 0x400 ;  /* 0x0000040000077802 */ /* 0x000fe20000000f00 */
[----:B------:R-:W1:Y:S03]  /*9390*/  @!P2 LDC R9, c[0x0][0x500] ;  /* 0x00014000ff09ab82 */ /* 0x000e660000000800 */
[----:B0-----:R-:W-:Y:S02]  /*93a0*/  LEA R21, R12, R7, 0x18 ;  /* 0x000000070c157211 */ /* 0x001fe400078ec0ff */
[----:B------:R-:W-:-:S03]  /*93b0*/  SHF.L.U32 R7, R5, 0x1f, RZ ;  /* 0x0000001f05077819 */ /* 0x000fc600000006ff */
[----:B------:R-:W-:-:S04]  /*93c0*/  IMAD R12, R6, 0x8, R21 ;  /* 0x00000008060c7824 */ /* 0x000fc800078e0215 */
[----:B------:R-:W0:Y:S02]  /*93d0*/  SYNCS.PHASECHK.TRANS64.TRYWAIT P1, [R12+URZ+0x20], R7 ;  /* 0x000020070c0075a7 */ /* 0x000e24000802017f */
[----:B01----:R-:W-:Y:S05]  /*93e0*/  @!P1 BRA `(.L_x_298) ;  /* 0x0000000c00709947 */ /* 0x003fea0003800000 */
.L_x_318:
[----:B0-----:R-:W-:Y:S01]  /*93f0*/  PRMT R7, R18, 0x9910, RZ ;  /* 0x0000991012077816 */ /* 0x001fe200000000ff */
[----:B------:R0:W-:Y:S03]  /*9400*/  @!P2 SYNCS.ARRIVE.TRANS64 RZ, [R12+URZ], R9 ;  /* 0x000000090cffa9a7 */ /* 0x0001e6000800003f */
[----:B------:R-:W-:-:S13]  /*9410*/  ISETP.NE.AND P1, PT, R7, 0x2, PT ;  /* 0x000000020700780c */ /* 0x000fda0003f25270 */
[----:B0-----:R-:W-:Y:S05]  /*9420*/  @P1 BRA `(.L_x_299) ;  /* 0x0000000000041947 */ /* 0x001fea0003800000 */
[----:B------:R-:W-:Y:S01]  /*9430*/  BPT.TRAP 0x1 ;  /* 0x000000040000795c */ /* 0x000fe20000300000 */
.L_x_299:
[----:B------:R-:W-:Y:S05]  /*9440*/  @P0 BRA `(.L_x_300) ;  /* 0x0000000000040947 */ /* 0x000fea0003800000 */
[----:B------:R-:W-:Y:S01]  /*9450*/  BPT.TRAP 0x1 ;  /* 0x000000040000795c */ /* 0x000fe20000300000 */
.L_x_300:
[--C-:B------:R-:W-:Y:S01]  /*9460*/  IMAD R7, R6, 0x8000, R21.reuse ;  /* 0x0000800006077824 */ /* 0x100fe200078e0215 */
[----:B------:R-:W-:Y:S01]  /*9470*/  R2UR UR9, R12 ;  /* 0x000000000c0972ca */ /* 0x000fe200000e0000 */
[----:B------:R-:W-:Y:S01]  /*9480*/  IMAD R21, R6, 0x4000, R21 ;  /* 0x0000400006157824 */ /* 0x000fe200078e0215 */
[----:B------:R-:W-:Y:S01]  /*9490*/  UIADD3 UR4, UP0, UR22, 0xf0, URZ ;  /* 0x000000f016047890 */ /* 0x000fe2000ff1e03f */
[----:B------:R-:W-:Y:S01]  /*94a0*/  VIADD R4, R4, 0xffffffff ;  /* 0xffffffff04047836 */ /* 0x000fe20000000000 */
[----:B------:R-:W-:Y:S01]  /*94b0*/  R2UR UR5, R7 ;  /* 0x00000000070572ca */ /* 0x000fe200000e0000 */
[----:B------:R-:W-:Y:S01]  /*94c0*/  UIADD3 UR24, UP1, UR22, 0x1f0, URZ ;  /* 0x000001f016187890 */ /* 0x000fe2000ff3e03f */
[----:B------:R-:W-:Y:S01]  /*94d0*/  R2UR UR8, R21 ;  /* 0x00000000150872ca */ /* 0x000fe200000e0000 */
[----:B------:R-:W-:Y:S01]  /*94e0*/  VIADD R6, R6, 0x1 ;  /* 0x0000000106067836 */ /* 0x000fe20000000000 */
[----:B------:R-:W-:Y:S01]  /*94f0*/  R2UR UR11, R15 ;  /* 0x000000000f0b72ca */ /* 0x000fe200000e0000 */
[----:B------:R-:W-:Y:S01]  /*9500*/  UIADD3.X UR25, URZ, UR23, URZ, UP1, !UPT ;  /* 0x000000173f197290 */ /* 0x000fe20008ffe43f */
[----:B------:R-:W-:Y:S01]  /*9510*/  R2UR UR10, R20 ;  /* 0x00000000140a72ca */ /* 0x000fe200000e0000 */
[----:B------:R-:W-:Y:S01]  /*9520*/  UMOV UR6, 0x0 ;  /* 0x0000000000067882 */ /* 0x000fe20000000000 */
[----:B------:R-:W-:Y:S01]  /*9530*/  R2UR UR12, R8 ;  /* 0x00000000080c72ca */ /* 0x000fe200000e0000 */
[----:B------:R-:W-:Y:S01]  /*9540*/  UMOV UR7, 0x10000000 ;  /* 0x1000000000077882 */ /* 0x000fe20000000000 */
[----:B------:R-:W-:Y:S01]  /*9550*/  R2UR UR19, R14 ;  /* 0x000000000e1372ca */ /* 0x000fe200000e0000 */
[----:B------:R-:W-:Y:S01]  /*9560*/  VIADD R20, R20, 0x80 ;  /* 0x0000008014147836 */ /* 0x000fe20000000000 */
[----:B------:R-:W-:Y:S01]  /*9570*/  ISETP.GT.AND P3, PT, R4, 0x1, PT ;  /* 0x000000010400780c */ /* 0x000fe20003f64270 */
[----:B------:R-:W-:Y:S01]  /*9580*/  UIADD3 UR14, UR5, 0x100, URZ ;  /* 0x00000100050e7890 */ /* 0x000fe2000fffe03f */
[----:B------:R-:W-:Y:S01]  /*9590*/  ISETP.NE.AND P1, PT, R6, 0x4, PT ;  /* 0x000000040600780c */ /* 0x000fe20003f25270 */
[----:B------:R-:W-:-:S02]  /*95a0*/  UIADD3.X UR5, URZ, UR23, URZ, UP0, !UPT ;  /* 0x000000173f057290 */ /* 0x000fc400087fe43f */
[----:B------:R-:W-:Y:S01]  /*95b0*/  UIADD3 UR15, UR8, 0x20100, URZ ;  /* 0x00020100080f7890 */ /* 0x000fe2000fffe03f */
[----:B------:R-:W-:Y:S02]  /*95c0*/  SEL R12, RZ, 0x1, P1 ;  /* 0x00000001ff0c7807 */ /* 0x000fe40000800000 */
[----:B------:R-:W-:Y:S01]  /*95d0*/  UMOV UR8, UR14 ;  /* 0x0000000e00087c82 */ /* 0x000fe20008000000 */
[----:B------:R-:W-:Y:S02]  /*95e0*/  SEL R6, R6, RZ, P1 ;  /* 0x000000ff06067207 */ /* 0x000fe40000800000 */
[----:B------:R-:W-:Y:S01]  /*95f0*/  LOP3.LUT R5, R5, R12, RZ, 0x3c, !PT ;  /* 0x0000000c05057212 */ /* 0x000fe200078e3cff */
[----:B------:R0:W-:Y:S02]  /*9600*/  UTMALDG.3D [UR8], [UR4], desc[UR6] ;  /* 0x00000608040075b4 */ /* 0x0001e40008011000 */
[----:B0-----:R-:W-:Y:S01]  /*9610*/  UMOV UR8, UR15 ;  /* 0x0000000f00087c82 */ /* 0x001fe20008000000 */
[----:B------:R-:W-:-:S02]  /*9620*/  UMOV UR11, UR19 ;  /* 0x00000013000b7c82 */ /* 0x000fc40008000000 */
[----:B------:R0:W-:Y:S02]  /*9630*/  UTMALDG.3D [UR8], [UR24], desc[UR6] ;  /* 0x00000608180075b4 */ /* 0x0001e40008011000 */
[----:B0-----:R-:W-:Y:S05]  /*9640*/  @P3 BRA `(.L_x_301) ;  /* 0xfffffffc00483947 */ /* 0x001fea000383ffff */
.L_x_297:
[----:B------:R-:W-:Y:S05]  /*9650*/  BSYNC B1 ;  /* 0x0000000000017941 */ /* 0x000fea0003800000 */
.L_x_296:
[----:B------:R-:W-:Y:S01]  /*9660*/  LOP3.LUT P3, RZ, R11, 0xff, RZ, 0xc0, !PT ;  /* 0x000000ff0bff7812 */ /* 0x000fe2000786c0ff */
[----:B------:R-:W-:Y:S01]  /*9670*/  IMAD.IADD R0, R13, 0x1, R0 ;  /* 0x000000010d007824 */ /* 0x000fe200078e0200 */
[----:B------:R-:W-:Y:S01]  /*9680*/  IADD3 R16, P4, R16, UR20, RZ ;  /* 0x0000001410107c10 */ /* 0x000fe2000ff9e0ff */
[----:B------:R-:W-:Y:S01]  /*9690*/  ULDC.64 UR4, c[0x0][0x650] ;  /* 0x0001940000047ab9 */ /* 0x000fe20000000a00 */
[----:B------:R-:W-:Y:S01]  /*96a0*/  BSSY B1, `(.L_x_302) ;  /* 0x000006b000017945 */ /* 0x000fe20003800000 */
[----:B------:R-:W-:Y:S01]  /*96b0*/  IMAD.MOV.U32 R7, RZ, RZ, -0x1 ;  /* 0xffffffffff077424 */ /* 0x000fe200078e00ff */
[----:B------:R-:W-:Y:S01]  /*96c0*/  SHF.R.U32.HI R4, RZ, 0x2, R0 ;  /* 0x00000002ff047819 */ /* 0x000fe20000011600 */
[----:B------:R-:W-:Y:S01]  /*96d0*/  IMAD.MOV.U32 R9, RZ, RZ, -0x1 ;  /* 0xffffffffff097424 */ /* 0x000fe200078e00ff */
[----:B------:R-:W-:Y:S01]  /*96e0*/  ISETP.GT.U32.AND P1, PT, R0, 0x3, PT ;  /* 0x000000030000780c */ /* 0x000fe20003f24070 */
[----:B------:R-:W-:Y:S01]  /*96f0*/  IMAD.MOV.U32 R8, RZ, RZ, -0x1 ;  /* 0xffffffffff087424 */ /* 0x000fe200078e00ff */
[----:B------:R-:W-:-:S02]  /*9700*/  LOP3.LUT R4, R4, 0x1, RZ, 0xc0, !PT ;  /* 0x0000000104047812 */ /* 0x000fc400078ec0ff */
[----:B------:R-:W-:Y:S01]  /*9710*/  ISETP.LT.U32.AND P1, PT, R13, 0x4, P1 ;  /* 0x000000040d00780c */ /* 0x000fe20000f21070 */
[----:B------:R-:W0:Y:S01]  /*9720*/  @P3 S2R R6, SR_CgaCtaId ;  /* 0x0000000000063919 */ /* 0x000e220000008800 */
[----:B------:R-:W-:Y:S02]  /*9730*/  @P3 MOV R5, 0x400 ;  /* 0x0000040000053802 */ /* 0x000fe40000000f00 */
[----:B------:R-:W-:Y:S02]  /*9740*/  IADD3.X R17, R17, UR13, RZ, P4, !PT ;  /* 0x0000000d11117c10 */ /* 0x000fe4000a7fe4ff */
[----:B------:R-:W-:Y:S02]  /*9750*/  ISETP.GE.U32.AND P4, PT, R16, UR4, PT ;  /* 0x0000000410007c0c */ /* 0x000fe4000bf86070 */
[----:B------:R-:W-:Y:S02]  /*9760*/  LOP3.LUT R0, R0, 0x3, RZ, 0xc0, !PT ;  /* 0x0000000300007812 */ /* 0x000fe400078ec0ff */
[----:B------:R-:W-:-:S02]  /*9770*/  PRMT R11, RZ, 0x7610, R11 ;  /* 0x00007610ff0b7816 */ /* 0x000fc4000000000b */
[----:B0-----:R-:W-:-:S04]  /*9780*/  @P3 LEA R5, R6, R5, 0x18 ;  /* 0x0000000506053211 */ /* 0x001fc800078ec0ff */
[----:B------:R0:W-:Y:S01]  /*9790*/  @P3 SYNCS.ARRIVE.TRANS64.A1T0 RZ, [R5+URZ+0x58], RZ ;  /* 0x000058ff05ff39a7 */ /* 0x0001e2000810003f */
[----:B------:R-:W-:Y:S02]  /*97a0*/  ISETP.NE.U32.AND P3, PT, R4, 0x1, PT ;  /* 0x000000010400780c */ /* 0x000fe40003f65070 */
[----:B------:R-:W-:Y:S02]  /*97b0*/  SEL R4, RZ, 0x1, !P1 ;  /* 0x00000001ff047807 */ /* 0x000fe40004800000 */
[----:B------:R-:W-:Y:S02]  /*97c0*/  ISETP.GE.U32.AND.EX P1, PT, R17, UR5, PT, P4 ;  /* 0x0000000511007c0c */ /* 0x000fe4000bf26140 */
[----:B------:R-:W-:-:S04]  /*97d0*/  ISETP.GT.U32.AND P3, PT, R13, 0x3, !P3 ;  /* 0x000000030d00780c */ /* 0x000fc80005f64070 */
[----:B0-----:R-:W-:-:S04]  /*97e0*/  SEL R5, RZ, 0x1, !P3 ;  /* 0x00000001ff057807 */ /* 0x001fc80005800000 */
[--C-:B------:R-:W-:Y:S02]  /*97f0*/  LOP3.LUT R3, R5, R3, R4.reuse, 0x96, !PT ;  /* 0x0000000305037212 */ /* 0x100fe400078e9604 */
[----:B------:R-:W-:Y:S01]  /*9800*/  PRMT R4, RZ, 0x7610, R4 ;  /* 0x00007610ff047816 */ /* 0x000fe20000000004 */
[----:B------:R-:W-:Y:S06]  /*9810*/  @P1 BRA `(.L_x_303) ;  /* 0x00000004004c1947 */ /* 0x000fec0003800000 */
[----:B------:R-:W-:Y:S01]  /*9820*/  ULDC.64 UR4, c[0x0][0x628] ;  /* 0x00018a0000047ab9 */ /* 0x000fe20000000a00 */
[----:B------:R-:W0:Y:S01]  /*9830*/  S2R R14, SR_CTAID.X ;  /* 0x00000000000e7919 */ /* 0x000e220000002500 */
[----:B------:R-:W-:Y:S01]  /*9840*/  ISETP.NE.U32.AND P1, PT, RZ, UR4, PT ;  /* 0x00000004ff007c0c */ /* 0x000fe2000bf25070 */
[----:B------:R-:W-:Y:S01]  /*9850*/  ULDC UR7, c[0x0][0x630] ;  /* 0x00018c0000077ab9 */ /* 0x000fe20000000800 */
[----:B------:R-:W-:Y:S01]  /*9860*/  IMAD.MOV.U32 R4, RZ, RZ, R16 ;  /* 0x000000ffff047224 */ /* 0x000fe200078e0010 */
[----:B------:R-:W1:Y:S01]  /*9870*/  S2R R12, SR_CTAID.Y ;  /* 0x00000000000c7919 */ /* 0x000e620000002600 */
[----:B------:R-:W-:Y:S01]  /*9880*/  ISETP.NE.AND.EX P1, PT, RZ, UR5, PT, P1 ;  /* 0x00000005ff007c0c */ /* 0x000fe2000bf25310 */
[----:B------:R-:W-:-:S12]  /*9890*/  IMAD.MOV.U32 R5, RZ, RZ, R17 ;  /* 0x000000ffff057224 */ /* 0x000fd800078e0011 */
[----:B------:R-:W-:Y:S05]  /*98a0*/  @!P1 BRA `(.L_x_304) ;  /* 0x0000000000289947 */ /* 0x000fea0003800000 */
[----:B------:R-:W-:Y:S02]  /*98b0*/  ULDC UR6, c[0x0][0x634] ;  /* 0x00018d0000067ab9 */ /* 0x000fe40000000800 */
[----:B------:R-:W-:-:S05]  /*98c0*/  IADD3 R9, P1, R16, UR6, RZ ;  /* 0x0000000610097c10 */ /* 0x000fca000ff3e0ff */
[----:B------:R-:W-:-:S04]  /*98d0*/  IMAD.X R15, RZ, RZ, R17, P1 ;  /* 0x000000ffff0f7224 */ /* 0x000fc800008e0611 */
[----:B------:R-:W-:-:S04]  /*98e0*/  IMAD.WIDE.U32 R6, R15, UR4, RZ ;  /* 0x000000040f067c25 */ /* 0x000fc8000f8e00ff */
[----:B------:R-:W-:-:S04]  /*98f0*/  IMAD.WIDE.U32 R6, P1, R9, UR5, R6 ;  /* 0x0000000509067c25 */ /* 0x000fc8000f820006 */
[----:B------:R-:W-:-:S04]  /*9900*/  IMAD.WIDE.U32 R8, R9, UR4, RZ ;  /* 0x0000000409087c25 */ /* 0x000fc8000f8e00ff */
[----:B------:R-:W-:Y:S01]  /*9910*/  IMAD.X R5, RZ, RZ, RZ, P1 ;  /* 0x000000ffff057224 */ /* 0x000fe200008e06ff */
[----:B------:R-:W-:Y:S01]  /*9920*/  IADD3 RZ, P1, R9, R6, RZ ;  /* 0x0000000609ff7210 */ /* 0x000fe20007f3e0ff */
[----:B------:R-:W-:-:S04]  /*9930*/  IMAD.MOV.U32 R4, RZ, RZ, R7 ;  /* 0x000000ffff047224 */ /* 0x000fc800078e0007 */
[----:B------:R-:W-:-:S08]  /*9940*/  IMAD.WIDE.U32.X R4, R15, UR5, R4, P1 ;  /* 0x000000050f047c25 */ /* 0x000fd000088e0404 */
.L_x_304:
[--C-:B------:R-:W-:Y:S01]  /*9950*/  SHF.R.U64 R8, R4, UR7, R5.reuse ;  /* 0x0000000704087c19 */ /* 0x100fe20008001205 */
[----:B------:R-:W-:Y:S01]  /*9960*/  ULDC.64 UR4, c[0x0][0x620] ;  /* 0x0001880000047ab9 */ /* 0x000fe20000000a00 */
[----:B------:R-:W-:Y:S01]  /*9970*/  SHF.R.U32.HI R4, RZ, UR7, R5 ;  /* 0x00000007ff047c19 */ /* 0x000fe20008011605 */
[----:B------:R-:W2:Y:S01]  /*9980*/  LDC R25, c[0x0][0x144] ;  /* 0x00005100ff197b82 */ /* 0x000ea20000000800 */
[----:B------:R-:W-:Y:S01]  /*9990*/  IADD3 R7, P1, RZ, -R8, RZ ;  /* 0x80000008ff077210 */ /* 0x000fe20007f3e0ff */
[----:B------:R-:W-:Y:S01]  /*99a0*/  ULDC.64 UR8, c[0x0][0x640] ;  /* 0x0001900000087ab9 */ /* 0x000fe20000000a00 */
[----:B0-----:R-:W-:Y:S01]  /*99b0*/  I2FP.F32.U32 R9, R14 ;  /* 0x0000000e00097245 */ /* 0x001fe20000201000 */
[----:B------:R-:W-:Y:S02]  /*99c0*/  ULDC UR6, c[0x0][0x608] ;  /* 0x0001820000067ab9 */ /* 0x000fe40000000800 */
[----:B------:R-:W-:Y:S01]  /*99d0*/  IMAD.X R4, RZ, RZ, ~R4, P1 ;  /* 0x000000ffff047224 */ /* 0x000fe200008e0e04 */
[----:B------:R-:W-:Y:S01]  /*99e0*/  ISETP.NE.U32.AND P1, PT, RZ, UR8, PT ;  /* 0x00000008ff007c0c */ /* 0x000fe2000bf25070 */
[----:B------:R-:W0:Y:S02]  /*99f0*/  LDC R21, c[0x0][0x148] ;  /* 0x00005200ff157b82 */ /* 0x000e240000000800 */
[----:B------:R-:W-:Y:S01]  /*9a00*/  IMAD R6, R4, UR4, RZ ;  /* 0x0000000404067c24 */ /* 0x000fe2000f8e02ff */
[----:B------:R-:W-:Y:S01]  /*9a10*/  ISETP.NE.AND.EX P1, PT, RZ, UR9, PT, P1 ;  /* 0x00000009ff007c0c */ /* 0x000fe2000bf25310 */
[----:B------:R-:W-:Y:S01]  /*9a20*/  IMAD.WIDE.U32 R4, R7, UR4, R16 ;  /* 0x0000000407047c25 */ /* 0x000fe2000f8e0010 */
[----:B------:R-:W-:-:S03]  /*9a30*/  ULDC UR4, c[0x0][0x150] ;  /* 0x0000540000047ab9 */ /* 0x000fc60000000800 */
[----:B------:R-:W-:Y:S02]  /*9a40*/  IMAD R7, R7, UR5, R6 ;  /* 0x0000000507077c24 */ /* 0x000fe4000f8e0206 */
[----:B------:R-:W-:Y:S01]  /*9a50*/  FMUL R6, R9, UR4 ;  /* 0x0000000409067c20 */ /* 0x000fe20008400000 */
[----:B------:R-:W-:Y:S01]  /*9a60*/  ULDC UR4, c[0x0][0x618] ;  /* 0x0001860000047ab9 */ /* 0x000fe20000000800 */
[----:B------:R-:W-:Y:S01]  /*9a70*/  ULDC UR5, c[0x0][0x154] ;  /* 0x0000550000057ab9 */ /* 0x000fe20000000800 */
[----:B------:R-:W-:-:S03]  /*9a80*/  IMAD.IADD R5, R5, 0x1, R7 ;  /* 0x0000000105057824 */ /* 0x000fc600078e0207 */
[----:B------:R-:W3:Y:S02]  /*9a90*/  F2I.U32.TRUNC.NTZ R6, R6 ;  /* 0x0000000600067305 */ /* 0x000ee4000020f000 */
[----:B------:R-:W-:Y:S02]  /*9aa0*/  SHF.R.U64 R9, R4, UR4, R5 ;  /* 0x0000000404097c19 */ /* 0x000fe40008001205 */
[----:B-1----:R-:W-:-:S05]  /*9ab0*/  I2FP.F32.U32 R4, R12 ;  /* 0x0000000c00047245 */ /* 0x002fca0000201000 */
[----:B------:R-:W-:Y:S01]  /*9ac0*/  FMUL R22, R4, UR5 ;  /* 0x0000000504167c20 */ /* 0x000fe20008400000 */
[----:B------:R-:W-:Y:S01]  /*9ad0*/  SHF.R.U32.HI R4, RZ, UR4, R5 ;  /* 0x00000004ff047c19 */ /* 0x000fe20008011605 */
[----:B------:R-:W-:-:S03]  /*9ae0*/  ULDC UR4, c[0x0][0x658] ;  /* 0x0001960000047ab9 */ /* 0x000fc60000000800 */
[--C-:B------:R-:W-:Y:S01]  /*9af0*/  SHF.R.U64 R20, R9, UR6, R4.reuse ;  /* 0x0000000609147c19 */ /* 0x100fe20008001204 */
[----:B------:R-:W1:Y:S01]  /*9b00*/  F2I.U32.TRUNC.NTZ R22, R22 ;  /* 0x0000001600167305 */ /* 0x000e62000020f000 */
[----:B------:R-:W-:Y:S01]  /*9b10*/  SHF.R.U32.HI R5, RZ, UR6, R4 ;  /* 0x00000006ff057c19 */ /* 0x000fe20008011604 */
[----:B---3--:R-:W-:-:S03]  /*9b20*/  IMAD.MOV R6, RZ, RZ, -R6 ;  /* 0x000000ffff067224 */ /* 0x008fc600078e0a06 */
[--C-:B------:R-:W-:Y:S01]  /*9b30*/  SHF.R.U64 R15, R20, UR4, R5.reuse ;  /* 0x00000004140f7c19 */ /* 0x100fe20008001205 */
[----:B--2---:R-:W-:Y:S01]  /*9b40*/  IMAD R14, R25, R6, R14 ;  /* 0x00000006190e7224 */ /* 0x004fe200078e020e */
[----:B------:R-:W-:-:S03]  /*9b50*/  SHF.R.U32.HI R23, RZ, UR4, R5 ;  /* 0x00000004ff177c19 */ /* 0x000fc60008011605 */
[----:B------:R-:W-:Y:S02]  /*9b60*/  IMAD.MOV.U32 R4, RZ, RZ, R15 ;  /* 0x000000ffff047224 */ /* 0x000fe400078e000f */
[----:B------:R-:W-:Y:S01]  /*9b70*/  IMAD.MOV.U32 R5, RZ, RZ, R23 ;  /* 0x000000ffff057224 */ /* 0x000fe200078e0017 */
[----:B-1----:R-:W-:Y:S06]  /*9b80*/  @!P1 BRA `(.L_x_305) ;  /* 0x0000000000289947 */ /* 0x002fec0003800000 */
[----:B------:R-:W-:Y:S02]  /*9b90*/  ULDC UR4, c[0x0][0x64c] ;  /* 0x0001930000047ab9 */ /* 0x000fe40000000800 */
[----:B------:R-:W-:-:S05]  /*9ba0*/  IADD3 R5, P1, R15, UR4, RZ ;  /* 0x000000040f057c10 */ /* 0x000fca000ff3e0ff */
[----:B------:R-:W-:-:S04]  /*9bb0*/  IMAD.X R23, RZ, RZ, R23, P1 ;  /* 0x000000ffff177224 */ /* 0x000fc800008e0617 */
[----:B------:R-:W-:-:S04]  /*9bc0*/  IMAD.WIDE.U32 R6, R23, UR8, RZ ;  /* 0x0000000817067c25 */ /* 0x000fc8000f8e00ff */
[----:B------:R-:W-:-:S04]  /*9bd0*/  IMAD.WIDE.U32 R6, P1, R5, UR9, R6 ;  /* 0x0000000905067c25 */ /* 0x000fc8000f820006 */
[----:B------:R-:W-:-:S04]  /*9be0*/  IMAD.WIDE.U32 R4, R5, UR8, RZ ;  /* 0x0000000805047c25 */ /* 0x000fc8000f8e00ff */
[----:B------:R-:W-:Y:S01]  /*9bf0*/  IMAD.MOV.U32 R4, RZ, RZ, R7 ;  /* 0x000000ffff047224 */ /* 0x000fe200078e0007 */
[----:B------:R-:W-:Y:S01]  /*9c00*/  IADD3 RZ, P3, R5, R6, RZ ;  /* 0x0000000605ff7210 */ /* 0x000fe20007f7e0ff */
[----:B------:R-:W-:-:S04]  /*9c10*/  IMAD.X R5, RZ, RZ, RZ, P1 ;  /* 0x000000ffff057224 */ /* 0x000fc800008e06ff */
[----:B------:R-:W-:-:S08]  /*9c20*/  IMAD.WIDE.U32.X R4, R23, UR9, R4, P3 ;  /* 0x0000000917047c25 */ /* 0x000fd000098e0404 */
.L_x_305:
[----:B------:R-:W-:Y:S01]  /*9c30*/  ISETP.NE.AND P1, PT, R2, 0x1, PT ;  /* 0x000000010200780c */ /* 0x000fe20003f25270 */
[----:B------:R-:W-:Y:S01]  /*9c40*/  ULDC UR4, c[0x0][0x648] ;  /* 0x0001920000047ab9 */ /* 0x000fe20000000800 */
[----:B------:R-:W-:Y:S01]  /*9c50*/  LOP3.LUT R20, R20, UR17, RZ, 0xc0, !PT ;  /* 0x0000001114147c12 */ /* 0x000fe2000f8ec0ff */
[----:B------:R-:W-:Y:S01]  /*9c60*/  IMAD.MOV R22, RZ, RZ, -R22 ;  /* 0x000000ffff167224 */ /* 0x000fe200078e0a16 */
[----:B------:R-:W-:Y:S01]  /*9c70*/  SHF.R.U64 R5, R4, UR4, R5 ;  /* 0x0000000404057c19 */ /* 0x000fe20008001205 */
[----:B------:R-:W-:Y:S01]  /*9c80*/  ULDC UR4, c[0x0][0x638] ;  /* 0x00018e0000047ab9 */ /* 0x000fe20000000800 */
[----:B------:R-:W-:Y:S01]  /*9c90*/  LOP3.LUT R6, R9, UR16, RZ, 0xc0, !PT ;  /* 0x0000001009067c12 */ /* 0x000fe2000f8ec0ff */
[----:B------:R-:W-:Y:S02]  /*9ca0*/  ULDC UR5, c[0x0][0x610] ;  /* 0x0001840000057ab9 */ /* 0x000fe40000000800 */
[----:B------:R-:W-:Y:S02]  /*9cb0*/  IMAD.MOV R4, RZ, RZ, -R5 ;  /* 0x000000ffff047224 */ /* 0x000fe400078e0a05 */
[----:B------:R-:W-:-:S02]  /*9cc0*/  IMAD R5, R5, UR18, R20 ;  /* 0x0000001205057c24 */ /* 0x000fc4000f8e0214 */
[----:B0-----:R-:W-:Y:S02]  /*9cd0*/  @P1 IMAD R14, R21, R22, R12 ;  /* 0x00000016150e1224 */ /* 0x001fe400078e020c */
[----:B------:R-:W-:Y:S01]  /*9ce0*/  IMAD R15, R4, UR4, R15 ;  /* 0x00000004040f7c24 */ /* 0x000fe2000f8e020f */
[----:B------:R-:W-:Y:S01]  /*9cf0*/  ULDC UR4, c[0x0][0x600] ;  /* 0x0001800000047ab9 */ /* 0x000fe20000000800 */
[----:B------:R-:W-:Y:S02]  /*9d00*/  IMAD R14, R5, UR5, R14 ;  /* 0x00000005050e7c24 */ /* 0x000fe4000f8e020e */
[----:B------:R-:W-:Y:S02]  /*9d10*/  IMAD R15, R15, UR4, R6 ;  /* 0x000000040f0f7c24 */ /* 0x000fe4000f8e0206 */
[----:B------:R-:W-:-:S03]  /*9d20*/  IMAD.MOV.U32 R4, RZ, RZ, 0x1 ;  /* 0x00000001ff047424 */ /* 0x000fc600078e00ff */
[----:B------:R-:W-:Y:S02]  /*9d30*/  SEL R9, R15, R14, !P1 ;  /* 0x0000000e0f097207 */ /* 0x000fe40004800000 */
[----:B------:R-:W-:-:S07]  /*9d40*/  SEL R7, R14, R15, !P1 ;  /* 0x0000000f0e077207 */ /* 0x000fce0004800000 */
.L_x_303:
[----:B------:R-:W-:Y:S05]  /*9d50*/  BSYNC B1 ;  /* 0x0000000000017941 */ /* 0x000fea0003800000 */
.L_x_302:
[----:B------:R-:W-:-:S13]  /*9d60*/  LOP3.LUT P1, RZ, R4, 0xff, RZ, 0xc0, !PT ;  /* 0x000000ff04ff7812 */ /* 0x000fda000782c0ff */
[----:B------:R-:W-:Y:S05]  /*9d70*/  @P1 BRA `(.L_x_306) ;  /* 0xfffffff400481947 */ /* 0x000fea000383ffff */
[----:B------:R-:W-:Y:S05]  /*9d80*/  BSYNC B0 ;  /* 0x0000000000007941 */ /* 0x000fea0003800000 */
.L_x_294:
[----:B------:R-:W-:-:S03]  /*9d90*/  UMOV UR4, 0xffffffff ;  /* 0xffffffff00047882 */ /* 0x000fc60000000000 */
[----:B------:R-:W-:Y:S05]  /*9da0*/  BRA.DIV UR4, `(.L_x_307) ;  /* 0x0000000604147947 */ /* 0x000fea000b800000 */
[----:B------:R-:W-:-:S13]  /*9db0*/  ELECT P6, URZ, PT ;  /* 0x00000000003f782f */ /* 0x000fda00038c0000 */
.L_x_321:
[----:B------:R-:W-:Y:S04]  /*9dc0*/  BSSY B0, `(.L_x_308) ;  /* 0x000002b000007945 */ /* 0x000fe80003800000 */
[----:B------:R-:W-:Y:S05]  /*9dd0*/  @!P6 BRA `(.L_x_309) ;  /* 0x0000000000a4e947 */ /* 0x000fea0003800000 */
[----:B------:R-:W-:-:S04]  /*9de0*/  LOP3.LUT R19, R19, 0x2, RZ, 0xfc, !PT ;  /* 0x0000000213137812 */ /* 0x000fc800078efcff */
[----:B------:R-:W-:-:S13]  /*9df0*/  ISETP.NE.AND P0, PT, R19, 0x3, PT ;  /* 0x000000031300780c */ /* 0x000fda0003f05270 */
[----:B------:R-:W-:Y:S05]  /*9e00*/  @!P0 BRA `(.L_x_310) ;  /* 0x0000000000048947 */ /* 0x000fea0003800000 */
[----:B------:R-:W-:Y:S01]  /*9e10*/  BPT.TRAP 0x1 ;  /* 0x000000040000795c */ /* 0x000fe20000300000 */
.L_x_310:
[----:B------:R-:W0:Y:S01]  /*9e20*/  S2R R5, SR_CgaCtaId ;  /* 0x0000000000057919 */ /* 0x000e220000008800 */
[----:B------:R-:W-:Y:S02]  /*9e30*/  MOV R2, 0x400 ;  /* 0x0000040000027802 */ /* 0x000fe40000000f00 */
[----:B------:R-:W-:Y:S02]  /*9e40*/  SHF.L.U32 R4, R3, 0x1f, RZ ;  /* 0x0000001f03047819 */ /* 0x000fe400000006ff */
[----:B0-----:R-:W-:-:S05]  /*9e50*/  LEA R5, R5, R2, 0x18 ;  /* 0x0000000205057211 */ /* 0x001fca00078ec0ff */
[----:B------:R-:W-:-:S04]  /*9e60*/  VIADD R5, R5, 0x20 ;  /* 0x0000002005057836 */ /* 0x000fc80000000000 */
[C---:B------:R-:W-:Y:S02]  /*9e70*/  IMAD R7, R0.reuse, 0x8, R5 ;  /* 0x0000000800077824 */ /* 0x040fe400078e0205 */
[----:B------:R-:W-:Y:S02]  /*9e80*/  VIADD R0, R0, 0x1 ;  /* 0x0000000100007836 */ /* 0x000fe40000000000 */
[----:B------:R-:W0:Y:S03]  /*9e90*/  SYNCS.PHASECHK.TRANS64.TRYWAIT P0, [R7+URZ], R4 ;  /* 0x00000004070075a7 */ /* 0x000e26000800017f */
[----:B------:R-:W-:-:S04]  /*9ea0*/  ISETP.NE.AND P1, PT, R0, 0x4, PT ;  /* 0x000000040000780c */ /* 0x000fc80003f25270 */
[----:B------:R-:W-:Y:S02]  /*9eb0*/  SEL R2, RZ, 0x1, P1 ;  /* 0x00000001ff027807 */ /* 0x000fe40000800000 */
[----:B------:R-:W-:Y:S02]  /*9ec0*/  SEL R0, R0, RZ, P1 ;  /* 0x000000ff00007207 */ /* 0x000fe40000800000 */
[----:B------:R-:W-:-:S03]  /*9ed0*/  LOP3.LUT R9, R3, R2, RZ, 0x3c, !PT ;  /* 0x0000000203097212 */ /* 0x000fc600078e3cff */
[----:B------:R-:W-:Y:S01]  /*9ee0*/  IMAD R6, R0, 0x8, R5 ;  /* 0x0000000800067824 */ /* 0x000fe200078e0205 */
[----:B------:R-:W-:Y:S01]  /*9ef0*/  SHF.L.U32 R3, R9, 0x1f, RZ ;  /* 0x0000001f09037819 */ /* 0x000fe200000006ff */
[----:B0-----:R-:W-:Y:S06]  /*9f00*/  @!P0 BRA `(.L_x_311) ;  /* 0x0000000000dc8947 */ /* 0x001fec0003800000 */
.L_x_322:
[----:B------:R-:W1:Y:S01]  /*9f10*/  SYNCS.PHASECHK.TRANS64.TRYWAIT P0, [R6+URZ], R3 ;  /* 0x00000003060075a7 */ /* 0x000e62000800017f */
[----:B------:R-:W-:-:S05]  /*9f20*/  VIADD R0, R0, 0x1 ;  /* 0x0000000100007836 */ /* 0x000fca0000000000 */
[----:B------:R-:W-:-:S04]  /*9f30*/  ISETP.NE.AND P1, PT, R0, 0x4, PT ;  /* 0x000000040000780c */ /* 0x000fc80003f25270 */
[----:B------:R-:W-:Y:S02]  /*9f40*/  SEL R2, RZ, 0x1, P1 ;  /* 0x00000001ff027807 */ /* 0x000fe40000800000 */
[----:B------:R-:W-:Y:S02]  /*9f50*/  SEL R0, R0, RZ, P1 ;  /* 0x000000ff00007207 */ /* 0x000fe40000800000 */
[----:B------:R-:W-:-:S03]  /*9f60*/  LOP3.LUT R9, R9, R2, RZ, 0x3c, !PT ;  /* 0x0000000209097212 */ /* 0x000fc600078e3cff */
[----:B0-----:R-:W-:Y:S01]  /*9f70*/  IMAD R7, R0, 0x8, R5 ;  /* 0x0000000800077824 */ /* 0x001fe200078e0205 */
[----:B------:R-:W-:Y:S01]  /*9f80*/  SHF.L.U32 R4, R9, 0x1f, RZ ;  /* 0x0000001f09047819 */ /* 0x000fe200000006ff */
[----:B-1----:R-:W-:Y:S06]  /*9f90*/  @!P0 BRA `(.L_x_312) ;  /* 0x0000000000cc8947 */ /* 0x002fec0003800000 */
.L_x_323:
[----:B------:R-:W1:Y:S01]  /*9fa0*/  SYNCS.PHASECHK.TRANS64.TRYWAIT P0, [R7+URZ], R4 ;  /* 0x00000004070075a7 */ /* 0x000e62000800017f */
[----:B------:R-:W-:-:S05]  /*9fb0*/  VIADD R0, R0, 0x1 ;  /* 0x0000000100007836 */ /* 0x000fca0000000000 */
[----:B------:R-:W-:-:S04]  /*9fc0*/  ISETP.NE.AND P1, PT, R0, 0x4, PT ;  /* 0x000000040000780c */ /* 0x000fc80003f25270 */
[----:B------:R-:W-:Y:S02]  /*9fd0*/  SEL R2, RZ, 0x1, P1 ;  /* 0x00000001ff027807 */ /* 0x000fe40000800000 */
[----:B------:R-:W-:Y:S02]  /*9fe0*/  SEL R0, R0, RZ, P1 ;  /* 0x000000ff00007207 */ /* 0x000fe40000800000 */
[----:B------:R-:W-:Y:S01]  /*9ff0*/  LOP3.LUT R2, R9, R2, RZ, 0x3c, !PT ;  /* 0x0000000209027212 */ /* 0x000fe200078e3cff */
[----:B-1----:R-:W-:Y:S06]  /*a000*/  @!P0 BRA `(.L_x_313) ;  /* 0x0000000000c48947 */ /* 0x002fec0003800000 */
.L_x_324:
[----:B------:R-:W-:Y:S01]  /*a010*/  IMAD R5, R0, 0x8, R5 ;  /* 0x0000000800057824 */ /* 0x000fe200078e0205 */
[----:B------:R-:W-:-:S07]  /*a020*/  SHF.L.U32 R0, R2, 0x1f, RZ ;  /* 0x0000001f02007819 */ /* 0x000fce00000006ff */
.L_x_314:
[----:B--2---:R2:W3:Y:S02]  /*a030*/  SYNCS.PHASECHK.TRANS64.TRYWAIT P0, [R5+URZ], R0 ;  /* 0x00000000050075a7 */ /* 0x0044e4000800017f */
[----:B---3--:R-:W-:Y:S05]  /*a040*/  @!P0 NANOSLEEP.SYNCS 0x989680 ;  /* 0x009896800000895d */ /* 0x008fea0003900000 */
[----:B------:R-:W3:Y:S02]  /*a050*/  @!P0 SYNCS.PHASECHK.TRANS64 P0, [R5+URZ], R0 ;  /* 0x00000000050085a7 */ /* 0x000ee4000800007f */
[----:B---3--:R-:W-:Y:S05]  /*a060*/  @!P0 BRA `(.L_x_314) ;  /* 0xfffffffc00f08947 */ /* 0x008fea000383ffff */
.L_x_309:
[----:B------:R-:W-:Y:S05]  /*a070*/  BSYNC B0 ;  /* 0x0000000000007941 */ /* 0x000fea0003800000 */
.L_x_308:
[----:B------:R-:W-:Y:S05]  /*a080*/  EXIT ;  /* 0x000000000000794d */ /* 0x000fea0003800000 */
.L_x_17:
[----:B----4-:R4:W0:Y:S02]  /*a090*/  SYNCS.PHASECHK.TRANS64.TRYWAIT P1, [R3+URZ], R0 ;  /* 0x00000000030075a7 */ /* 0x010824000802017f */
[----:B0-----:R-:W-:Y:S05]  /*a0a0*/  @!P1 NANOSLEEP.SYNCS 0x989680 ;  /* 0x009896800000995d */ /* 0x001fea0003900000 */
[----:B------:R-:W0:Y:S02]  /*a0b0*/  @!P1 SYNCS.PHASECHK.TRANS64 P1, [R3+URZ], R0 ;  /* 0x00000000030095a7 */ /* 0x000e24000802007f */
[----:B0-----:R-:W-:Y:S05]  /*a0c0*/  @!P1 BRA `(.L_x_17) ;  /* 0xfffffffc00f09947 */ /* 0x001fea000383ffff */
[----:B------:R-:W-:Y:S05]  /*a0d0*/  BRA `(.L_x_16) ;  /* 0xffffff7000647947 */ /* 0x000fea000383ffff */
.L_x_22:
[----:B-1----:R1:W3:Y:S02]  /*a0e0*/  SYNCS.PHASECHK.TRANS64.TRYWAIT P1, [R5+URZ], R4 ;  /* 0x00000004050075a7 */ /* 0x0022e4000802017f */
[----:B---3--:R-:W-:Y:S05]  /*a0f0*/  @!P1 NANOSLEEP.SYNCS 0x989680 ;  /* 0x009896800000995d */ /* 0x008fea0003900000 */
[----:B------:R-:W3:Y:S02]  /*a100*/  @!P1 SYNCS.PHASECHK.TRANS64 P1, [R5+URZ], R4 ;  /* 0x00000004050095a7 */ /* 0x000ee4000802007f */
[----:B---3--:R-:W-:Y:S05]  /*a110*/  @!P1 BRA `(.L_x_22) ;  /* 0xfffffffc00f09947 */ /* 0x008fea000383ffff */
[----:B------:R-:W-:Y:S05]  /*a120*/  BRA `(.L_x_21) ;  /* 0xffffff7400a07947 */ /* 0x000fea000383ffff */
.L_x_295:
[----:B------:R-:W-:Y:S01]  /*a130*/  BSSY B1, `(.L_x_315) ;  /* 0x0000006000017945 */ /* 0x000fe20003800000 */
[----:B------:R-:W-:-:S07]  /*a140*/  IMAD.MOV.U32 R15, RZ, RZ, -0x1 ;  /* 0xffffffffff0f7424 */ /* 0x000fce00078e00ff */
[----:B------:R-:W-:Y:S05]  /*a150*/  WARPSYNC.COLLECTIVE R15, `(.L_x_316) ;  /* 0x000000000f0c7348 */ /* 0x000fea0003c00000 */
[----:B------:R-:W-:Y:S02]  /*a160*/  ELECT P6, UR62, PT ;  /* 0x00000000003e782f */ /* 0x000fe400038c0000 */
[----:B------:R-:W-:Y:S01]  /*a170*/  MOV R14, UR62 ;  /* 0x0000003e000e7c02 */ /* 0x000fe20008000f00 */
[----:B------:R-:W-:Y:S10]  /*a180*/  ENDCOLLECTIVE ;  /* 0x000000000000791b */ /* 0x000ff40003800000 */
.L_x_316:
[----:B------:R-:W-:Y:S05]  /*a190*/  BSYNC B1 ;  /* 0x0000000000017941 */ /* 0x000fea0003800000 */
.L_x_315:
[----:B------:R-:W-:Y:S05]  /*a1a0*/  BRA `(.L_x_317) ;  /* 0xfffffff000487947 */ /* 0x000fea000383ffff */
.L_x_298:
[----:B0-----:R0:W1:Y:S02]  /*a1b0*/  SYNCS.PHASECHK.TRANS64.TRYWAIT P1, [R12+URZ+0x20], R7 ;  /* 0x000020070c0075a7 */ /* 0x001064000802017f */
[----:B-1----:R-:W-:Y:S05]  /*a1c0*/  @!P1 NANOSLEEP.SYNCS 0x989680 ;  /* 0x009896800000995d */ /* 0x002fea0003900000 */
[----:B------:R-:W1:Y:S02]  /*a1d0*/  @!P1 SYNCS.PHASECHK.TRANS64 P1, [R12+URZ+0x20], R7 ;  /* 0x000020070c0095a7 */ /* 0x000e64000802007f */
[----:B-1----:R-:W-:Y:S05]  /*a1e0*/  @!P1 BRA `(.L_x_298) ;  /* 0xfffffffc00f09947 */ /* 0x002fea000383ffff */
[----:B------:R-:W-:Y:S05]  /*a1f0*/  BRA `(.L_x_318) ;  /* 0xfffffff0007c7947 */ /* 0x000fea000383ffff */
.L_x_307:
[----:B------:R-:W-:Y:S01]  /*a200*/  BSSY B0, `(.L_x_319) ;  /* 0x0000006000007945 */ /* 0x000fe20003800000 */
[----:B------:R-:W-:-:S07]  /*a210*/  IMAD.MOV.U32 R15, RZ, RZ, -0x1 ;  /* 0xffffffffff0f7424 */ /* 0x000fce00078e00ff */
[----:B------:R-:W-:Y:S05]  /*a220*/  WARPSYNC.COLLECTIVE R15, `(.L_x_320) ;  /* 0x000000000f0c7348 */ /* 0x000fea0003c00000 */
[----:B------:R-:W-:Y:S02]  /*a230*/  ELECT P6, UR62, PT ;  /* 0x00000000003e782f */ /* 0x000fe400038c0000 */
[----:B------:R-:W-:Y:S01]  /*a240*/  MOV R14, UR62 ;  /* 0x0000003e000e7c02 */ /* 0x000fe20008000f00 */
[----:B------:R-:W-:Y:S10]  /*a250*/  ENDCOLLECTIVE ;  /* 0x000000000000791b */ /* 0x000ff40003800000 */
.L_x_320:
[----:B------:R-:W-:Y:S05]  /*a260*/  BSYNC B0 ;  /* 0x0000000000007941 */ /* 0x000fea0003800000 */
.L_x_319:
[----:B------:R-:W-:Y:S05]  /*a270*/  BRA `(.L_x_321) ;  /* 0xfffffff800d07947 */ /* 0x000fea000383ffff */
.L_x_311:
[----:B0-----:R0:W1:Y:S02]  /*a280*/  SYNCS.PHASECHK.TRANS64.TRYWAIT P0, [R7+URZ], R4 ;  /* 0x00000004070075a7 */ /* 0x001064000800017f */
[----:B-1----:R-:W-:Y:S05]  /*a290*/  @!P0 NANOSLEEP.SYNCS 0x989680 ;  /* 0x009896800000895d */ /* 0x002fea0003900000 */
[----:B------:R-:W1:Y:S02]  /*a2a0*/  @!P0 SYNCS.PHASECHK.TRANS64 P0, [R7+URZ], R4 ;  /* 0x00000004070085a7 */ /* 0x000e64000800007f */
[----:B-1----:R-:W-:Y:S05]  /*a2b0*/  @!P0 BRA `(.L_x_311) ;  /* 0xfffffffc00f08947 */ /* 0x002fea000383ffff */
[----:B------:R-:W-:Y:S05]  /*a2c0*/  BRA `(.L_x_322) ;  /* 0xfffffffc00107947 */ /* 0x000fea000383ffff */
.L_x_312:
[----:B0-----:R0:W1:Y:S02]  /*a2d0*/  SYNCS.PHASECHK.TRANS64.TRYWAIT P0, [R6+URZ], R3 ;  /* 0x00000003060075a7 */ /* 0x001064000800017f */
[----:B-1----:R-:W-:Y:S05]  /*a2e0*/  @!P0 NANOSLEEP.SYNCS 0x989680 ;  /* 0x009896800000895d */ /* 0x002fea0003900000 */
[----:B------:R-:W1:Y:S02]  /*a2f0*/  @!P0 SYNCS.PHASECHK.TRANS64 P0, [R6+URZ], R3 ;  /* 0x00000003060085a7 */ /* 0x000e64000800007f */
[----:B-1----:R-:W-:Y:S05]  /*a300*/  @!P0 BRA `(.L_x_312) ;  /* 0xfffffffc00f08947 */ /* 0x002fea000383ffff */
[----:B------:R-:W-:Y:S05]  /*a310*/  BRA `(.L_x_323) ;  /* 0xfffffffc00207947 */ /* 0x000fea000383ffff */
.L_x_313:
[----:B-1----:R1:W2:Y:S02]  /*a320*/  SYNCS.PHASECHK.TRANS64.TRYWAIT P0, [R7+URZ], R4 ;  /* 0x00000004070075a7 */ /* 0x0022a4000800017f */
[----:B--2---:R-:W-:Y:S05]  /*a330*/  @!P0 NANOSLEEP.SYNCS 0x989680 ;  /* 0x009896800000895d */ /* 0x004fea0003900000 */
[----:B------:R-:W2:Y:S02]  /*a340*/  @!P0 SYNCS.PHASECHK.TRANS64 P0, [R7+URZ], R4 ;  /* 0x00000004070085a7 */ /* 0x000ea4000800007f */
[----:B--2---:R-:W-:Y:S05]  /*a350*/  @!P0 BRA `(.L_x_313) ;  /* 0xfffffffc00f08947 */ /* 0x004fea000383ffff */
[----:B------:R-:W-:Y:S05]  /*a360*/  BRA `(.L_x_324) ;  /* 0xfffffffc00287947 */ /* 0x000fea000383ffff */
.L_x_325:
[----:B------:R-:W-:-:S00]  /*a370*/  BRA `(.L_x_325) ;  /* 0xfffffffc00fc7947 */ /* 0x000fc0000383ffff */
[----:B------:R-:W-:-:S00]  /*a380*/  NOP ;  /* 0x0000000000007918 */ /* 0x000fc00000000000 */
[----:B------:R-:W-:-:S00]  /*a390*/  NOP ;  /* 0x0000000000007918 */ /* 0x000fc00000000000 */
[----:B------:R-:W-:-:S00]  /*a3a0*/  NOP ;  /* 0x0000000000007918 */ /* 0x000fc00000000000 */
[----:B------:R-:W-:-:S00]  /*a3b0*/  NOP ;  /* 0x0000000000007918 */ /* 0x000fc00000000000 */
[----:B------:R-:W-:-:S00]  /*a3c0*/  NOP ;  /* 0x0000000000007918 */ /* 0x000fc00000000000 */
[----:B------:R-:W-:-:S00]  /*a3d0*/  NOP ;  /* 0x0000000000007918 */ /* 0x000fc00000000000 */
[----:B------:R-:W-:-:S00]  /*a3e0*/  NOP ;  /* 0x0000000000007918 */ /* 0x000fc00000000000 */
[----:B------:R-:W-:-:S00]  /*a3f0*/  NOP ;  /* 0x0000000000007918 */ /* 0x000fc00000000000 */
.L_x_326:


//--------------------- .nv.global.init           --------------------------
	.section	.nv.global.init,"aw",@progbits
.nv.global.init:
	.type		$str$22,@object
	.size		$str$22,($str$23 - $str$22)
$str$22:
        /*0000*/ 	.byte	0x6b, 0x5f, 0x74, 0x69, 0x6c, 0x65, 0x5f, 0x63, 0x6f, 0x75, 0x6e, 0x74, 0x20, 0x3e, 0x3d, 0x20
        /*0010*/ 	.byte	0x31, 0x00
	.type		$str$23,@object
	.size		$str$23,(__unnamed_1 - $str$23)
$str$23:
        /*0012*/ 	.byte	0x2f, 0x74, 0x6d, 0x70, 0x2f, 0x63, 0x75, 0x74, 0x6c, 0x61, 0x73, 0x73, 0x5f, 0x73, 0x77, 0x65
        /*0022*/ 	.byte	0x65, 0x70, 0x5f, 0x73, 0x72, 0x63, 0x2f, 0x69, 0x6e, 0x63, 0x6c, 0x75, 0x64, 0x65, 0x2f, 0x63
        /*0032*/ 	.byte	0x75, 0x74, 0x6c, 0x61, 0x73, 0x73, 0x2f, 0x67, 0x65, 0x6d, 0x6d, 0x2f, 0x63, 0x6f, 0x6c, 0x6c
        /*0042*/ 	.byte	0x65, 0x63, 0x74, 0x69, 0x76, 0x65, 0x2f, 0x73, 0x6d, 0x39, 0x30, 0x5f, 0x6d, 0x6d, 0x61, 0x5f
        /*0052*/ 	.byte	0x74, 0x6d, 0x61, 0x5f, 0x67, 0x6d, 0x6d, 0x61, 0x5f, 0x73, 0x73, 0x5f, 0x77, 0x61, 0x72, 0x70
        /*0062*/ 	.byte	0x73, 0x70, 0x65, 0x63, 0x69, 0x61, 0x6c, 0x69, 0x7a, 0x65, 0x64, 0x2e, 0x68, 0x70, 0x70, 0x00
	.type		__unnamed_1,@object
	.size		__unnamed_1,(.L_0 - __unnamed_1)
__unnamed_1:
        /*0072*/ 	.byte	0x76, 0x6f, 0x69, 0x64, 0x20, 0x63, 0x75, 0x74, 0x6c, 0x61, 0x73, 0x73, 0x3a, 0x3a, 0x67, 0x65
        /* <DEDUP_REMOVED lines=172> */
        /*0b42*/ 	.byte	0x74, 0x69, 0x74, 0x79, 0x5d, 0x00
.L_0:


//--------------------- .nv.shared._ZN7cutlass13device_kernelINS_4gemm6kernel13GemmUniversalIN4cute5tupleIJiiiiEEENS1_10collective13CollectiveMmaINS1_34MainloopSm90TmaGmmaWarpSpecializedILi4ENS5_IJNS4_1CILi1EEESB_SB_EEENS1_35KernelTmaWarpSpecializedCooperativeEEENS5_IJNSA_ILi256EEENSA_ILi128EEESG_EEEaNS5_IJlSB_lEEEaSI_NS4_8TiledMMAINS4_8MMA_AtomIJNS4_4SM904GMMA27MMA_64x128x32_S32S8S8_SS_TNEEEENS4_6LayoutINS5_IJNSA_ILi2EEESB_SB_EEENS5_IJSB_NSA_ILi0EEESS_EEEEENS5_IJNS4_10UnderscoreESV_SV_EEEEENS4_13SM90_TMA_LOADENS4_14ComposedLayoutINS4_7SwizzleILi3ELi4ELi3EEENS4_18smem_ptr_flag_bitsILi8EEENSP_INS5_IJNSA_ILi8EEESG_EEENS5_IJSG_SB_EEEEEEEvNS4_8identityESY_S18_vS19_EENS_8epilogue10collective6detail29Sm90TmaWarpSpecializedAdapterINS1C_15DefaultEpilogueIaSI_SI_NS1B_6thread17LinearCombinationIaLi1EiiLNS1G_9ScaleType4KindE0ELNS_15FloatRoundStyleE2EaEENS1_15EpilogueDefaultEEEEEvvEEEEvNT_6ParamsE --------------------------
	.section	.nv.shared._ZN7cutlass13device_kernelINS_4gemm6kernel13GemmUniversalIN4cute5tupleIJiiiiEEENS1_10collective13CollectiveMmaINS1_34MainloopSm90TmaGmmaWarpSpecializedILi4ENS5_IJNS4_1CILi1EEESB_SB_EEENS1_35KernelTmaWarpSpecializedCooperativeEEENS5_IJNSA_ILi256EEENSA_ILi128EEESG_EEEaNS5_IJlSB_lEEEaSI_NS4_8TiledMMAINS4_8MMA_AtomIJNS4_4SM904GMMA27MMA_64x128x32_S32S8S8_SS_TNEEEENS4_6LayoutINS5_IJNSA_ILi2EEESB_SB_EEENS5_IJSB_NSA_ILi0EEESS_EEEEENS5_IJNS4_10UnderscoreESV_SV_EEEEENS4_13SM90_TMA_LOADENS4_14ComposedLayoutINS4_7SwizzleILi3ELi4ELi3EEENS4_18smem_ptr_flag_bitsILi8EEENSP_INS5_IJNSA_ILi8EEESG_EEENS5_IJSG_SB_EEEEEEEvNS4_8identityESY_S18_vS19_EENS_8epilogue10collective6detail29Sm90TmaWarpSpecializedAdapterINS1C_15DefaultEpilogueIaSI_SI_NS1B_6thread17LinearCombinationIaLi1EiiLNS1G_9ScaleType4KindE0ELNS_15FloatRoundStyleE2EaEENS1_15EpilogueDefaultEEEEEvvEEEEvNT_6ParamsE,"aw",@nobits
	.sectionflags	@""
	.align	16
	.zero		1024


//--------------------- .nv.shared.reserved.0     --------------------------
	.section	.nv.shared.reserved.0,"aw",@nobits
	.weak		__nv_reservedSMEM_offset_0_alias
	.size		__nv_reservedSMEM_offset_0_alias, 0, 0
	.other		__nv_reservedSMEM_offset_0_alias,@"STO_CUDA_RESERVED_SHARED STV_DEFAULT"
__nv_reservedSMEM_offset_0_alias:
	.zero		0


//--------------------- .nv.global                --------------------------
	.section	.nv.global,"aw",@nobits
.nv.global:
	.type		_ZN39_INTERNAL_a0ceb771_4_k_cu_27de420f_59574cute1_E,@object
	.size		_ZN39_INTERNAL_a0ceb771_4_k_cu_27de420f_59574cute1_E,(_ZN39_INTERNAL_a0ceb771_4_k_cu_27de420f_59574cuda3std3__45__cpo6cbeginE - _ZN39_INTERNAL_a0ceb771_4_k_cu_27de420f_59574cute1_E)
_ZN39_INTERNAL_a0ceb771_4_k_cu_27de420f_59574cute1_E:
	.zero		1
	.type		_ZN39_INTERNAL_a0ceb771_4_k_cu_27de420f_59574cuda3std3__45__cpo6cbeginE,@object
	.size		_ZN39_INTERNAL_a0ceb771_4_k_cu_27de420f_59574cuda3std3__45__cpo6cbeginE,(_ZN39_INTERNAL_a0ceb771_4_k_cu_27de420f_59574cuda3std3__48in_placeE - _ZN39_INTERNAL_a0ceb771_4_k_cu_27de420f_59574cuda3std3__45__cpo6cbeginE)
_ZN39_INTERNAL_a0ceb771_4_k_cu_27de420f_59574cuda3std3__45__cpo6cbeginE:
	.zero		1
	.type		_ZN39_INTERNAL_a0ceb771_4_k_cu_27de420f_59574cuda3std3__48in_placeE,@object
	.size		_ZN39_INTERNAL_a0ceb771_4_k_cu_27de420f_59574cuda3std3__48in_placeE,(_ZN39_INTERNAL_a0ceb771_4_k_cu_27de420f_59574cuda3std6ranges3__45__cpo9iter_moveE - _ZN39_INTERNAL_a0ceb771_4_k_cu_27de420f_59574cuda3std3__48in_placeE)
_ZN39_INTERNAL_a0ceb771_4_k_cu_27de420f_59574cuda3std3__48in_placeE:
	.zero		1
	.type		_ZN39_INTERNAL_a0ceb771_4_k_cu_27de420f_59574cuda3std6ranges3__45__cpo9iter_moveE,@object
	.size		_ZN39_INTERNAL_a0ceb771_4_k_cu_27de420f_59574cuda3std6ranges3__45__cpo9iter_moveE,(_ZN39_INTERNAL_a0ceb771_4_k_cu_27de420f_59574cuda3std3__45__cpo5beginE - _ZN39_INTERNAL_a0ceb771_4_k_cu_27de420f_59574cuda3std6ranges3__45__cpo9iter_moveE)
_ZN39_INTERNAL_a0ceb771_4_k_cu_27de420f_59574cuda3std6ranges3__45__cpo9iter_moveE:
	.zero		1
	.type		_ZN39_INTERNAL_a0ceb771_4_k_cu_27de420f_59574cuda3std3__45__cpo5beginE,@object
	.size		_ZN39_INTERNAL_a0ceb771_4_k_cu_27de420f_59574cuda3std3__45__cpo5beginE,(_ZN39_INTERNAL_a0ceb771_4_k_cu_27de420f_59574cuda3std3__441_GLOBAL__N__a0ceb771_4_k_cu_27de420f_59576ignoreE - _ZN39_INTERNAL_a0ceb771_4_k_cu_27de420f_59574cuda3std3__45__cpo5beginE)
_ZN39_INTERNAL_a0ceb771_4_k_cu_27de420f_59574cuda3std3__45__cpo5beginE:
	.zero		1
	.type		_ZN39_INTERNAL_a0ceb771_4_k_cu_27de420f_59574cuda3std3__441_GLOBAL__N__a0ceb771_4_k_cu_27de420f_59576ignoreE,@object
	.size		_ZN39_INTERNAL_a0ceb771_4_k_cu_27de420f_59574cuda3std3__441_GLOBAL__N__a0ceb771_4_k_cu_27de420f_59576ignoreE,(_ZN39_INTERNAL_a0ceb771_4_k_cu_27de420f_59574cute7productE - _ZN39_INTERNAL_a0ceb771_4_k_cu_27de420f_59574cuda3std3__441_GLOBAL__N__a0ceb771_4_k_cu_27de420f_59576ignoreE)
_ZN39_INTERNAL_a0ceb771_4_k_cu_27de420f_59574cuda3std3__441_GLOBAL__N__a0ceb771_4_k_cu_27de420f_59576ignoreE:
	.zero		1
	.type		_ZN39_INTERNAL_a0ceb771_4_k_cu_27de420f_59574cute7productE,@object
	.size		_ZN39_INTERNAL_a0ceb771_4_k_cu_27de420f_59574cute7productE,(_ZN39_INTERNAL_a0ceb771_4_k_cu_27de420f_59574cuda3std3__45__cpo3endE - _ZN39_INTERNAL_a0ceb771_4_k_cu_27de420f_59574cute7productE)
_ZN39_INTERNAL_a0ceb771_4_k_cu_27de420f_59574cute7productE:
	.zero		1
	.type		_ZN39_INTERNAL_a0ceb771_4_k_cu_27de420f_59574cuda3std3__45__cpo3endE,@object
	.size		_ZN39_INTERNAL_a0ceb771_4_k_cu_27de420f_59574cuda3std3__45__cpo3endE,(_ZN39_INTERNAL_a0ceb771_4_k_cu_27de420f_59574cuda3std3__419piecewise_constructE - _ZN39_INTERNAL_a0ceb771_4_k_cu_27de420f_59574cuda3std3__45__cpo3endE)
_ZN39_INTERNAL_a0ceb771_4_k_cu_27de420f_59574cuda3std3__45__cpo3endE:
	.zero		1
	.type		_ZN39_INTERNAL_a0ceb771_4_k_cu_27de420f_59574cuda3std3__419piecewise_constructE,@object
	.size		_ZN39_INTERNAL_a0ceb771_4_k_cu_27de420f_59574cuda3std3__419piecewise_constructE,(_ZN39_INTERNAL_a0ceb771_4_k_cu_27de420f_59574cuda3std3__45__cpo4cendE - _ZN39_INTERNAL_a0ceb771_4_k_cu_27de420f_59574cuda3std3__419piecewise_constructE)
_ZN39_INTERNAL_a0ceb771_4_k_cu_27de420f_59574cuda3std3__419piecewise_constructE:
	.zero		1
	.type		_ZN39_INTERNAL_a0ceb771_4_k_cu_27de420f_59574cuda3std3__45__cpo4cendE,@object
	.size		_ZN39_INTERNAL_a0ceb771_4_k_cu_27de420f_59574cuda3std3__45__cpo4cendE,(_ZN39_INTERNAL_a0ceb771_4_k_cu_27de420f_59574cuda3std6ranges3__45__cpo4swapE - _ZN39_INTERNAL_a0ceb771_4_k_cu_27de420f_59574cuda3std3__45__cpo4cendE)
_ZN39_INTERNAL_a0ceb771_4_k_cu_27de420f_59574cuda3std3__45__cpo4cendE:
	.zero		1
	.type		_ZN39_INTERNAL_a0ceb771_4_k_cu_27de420f_59574cuda3std6ranges3__45__cpo4swapE,@object
	.size		_ZN39_INTERNAL_a0ceb771_4_k_cu_27de420f_59574cuda3std6ranges3__45__cpo4swapE,(.L_8 - _ZN39_INTERNAL_a0ceb771_4_k_cu_27de420f_59574cuda3std6ranges3__45__cpo4swapE)
_ZN39_INTERNAL_a0ceb771_4_k_cu_27de420f_59574cuda3std6ranges3__45__cpo4swapE:
	.zero		1
.L_8:


//--------------------- .nv.constant0._ZN7cutlass13device_kernelINS_4gemm6kernel13GemmUniversalIN4cute5tupleIJiiiiEEENS1_10collective13CollectiveMmaINS1_34MainloopSm90TmaGmmaWarpSpecializedILi4ENS5_IJNS4_1CILi1EEESB_SB_EEENS1_35KernelTmaWarpSpecializedCooperativeEEENS5_IJNSA_ILi256EEENSA_ILi128EEESG_EEEaNS5_IJlSB_lEEEaSI_NS4_8TiledMMAINS4_8MMA_AtomIJNS4_4SM904GMMA27MMA_64x128x32_S32S8S8_SS_TNEEEENS4_6LayoutINS5_IJNSA_ILi2EEESB_SB_EEENS5_IJSB_NSA_ILi0EEESS_EEEEENS5_IJNS4_10UnderscoreESV_SV_EEEEENS4_13SM90_TMA_LOADENS4_14ComposedLayoutINS4_7SwizzleILi3ELi4ELi3EEENS4_18smem_ptr_flag_bitsILi8EEENSP_INS5_IJNSA_ILi8EEESG_EEENS5_IJSG_SB_EEEEEEEvNS4_8identityESY_S18_vS19_EENS_8epilogue10collective6detail29Sm90TmaWarpSpecializedAdapterINS1C_15DefaultEpilogueIaSI_SI_NS1B_6thread17LinearCombinationIaLi1EiiLNS1G_9ScaleType4KindE0ELNS_15FloatRoundStyleE2EaEENS1_15EpilogueDefaultEEEEEvvEEEEvNT_6ParamsE --------------------------
	.section	.nv.constant0._ZN7cutlass13device_kernelINS_4gemm6kernel13GemmUniversalIN4cute5tupleIJiiiiEEENS1_10collective13CollectiveMmaINS1_34MainloopSm90TmaGmmaWarpSpecializedILi4ENS5_IJNS4_1CILi1EEESB_SB_EEENS1_35KernelTmaWarpSpecializedCooperativeEEENS5_IJNSA_ILi256EEENSA_ILi128EEESG_EEEaNS5_IJlSB_lEEEaSI_NS4_8TiledMMAINS4_8MMA_AtomIJNS4_4SM904GMMA27MMA_64x128x32_S32S8S8_SS_TNEEEENS4_6LayoutINS5_IJNSA_ILi2EEESB_SB_EEENS5_IJSB_NSA_ILi0EEESS_EEEEENS5_IJNS4_10UnderscoreESV_SV_EEEEENS4_13SM90_TMA_LOADENS4_14ComposedLayoutINS4_7SwizzleILi3ELi4ELi3EEENS4_18smem_ptr_flag_bitsILi8EEENSP_INS5_IJNSA_ILi8EEESG_EEENS5_IJSG_SB_EEEEEEEvNS4_8identityESY_S18_vS19_EENS_8epilogue10collective6detail29Sm90TmaWarpSpecializedAdapterINS1C_15DefaultEpilogueIaSI_SI_NS1B_6thread17LinearCombinationIaLi1EiiLNS1G_9ScaleType4KindE0ELNS_15FloatRoundStyleE2EaEENS1_15EpilogueDefaultEEEEEvvEEEEvNT_6ParamsE,"a",@progbits
	.sectionflags	@""
	.align	4
.nv.constant0._ZN7cutlass13device_kernelINS_4gemm6kernel13GemmUniversalIN4cute5tupleIJiiiiEEENS1_10collective13CollectiveMmaINS1_34MainloopSm90TmaGmmaWarpSpecializedILi4ENS5_IJNS4_1CILi1EEESB_SB_EEENS1_35KernelTmaWarpSpecializedCooperativeEEENS5_IJNSA_ILi256EEENSA_ILi128EEESG_EEEaNS5_IJlSB_lEEEaSI_NS4_8TiledMMAINS4_8MMA_AtomIJNS4_4SM904GMMA27MMA_64x128x32_S32S8S8_SS_TNEEEENS4_6LayoutINS5_IJNSA_ILi2EEESB_SB_EEENS5_IJSB_NSA_ILi0EEESS_EEEEENS5_IJNS4_10UnderscoreESV_SV_EEEEENS4_13SM90_TMA_LOADENS4_14ComposedLayoutINS4_7SwizzleILi3ELi4ELi3EEENS4_18smem_ptr_flag_bitsILi8EEENSP_INS5_IJNSA_ILi8EEESG_EEENS5_IJSG_SB_EEEEEEEvNS4_8identityESY_S18_vS19_EENS_8epilogue10collective6detail29Sm90TmaWarpSpecializedAdapterINS1C_15DefaultEpilogueIaSI_SI_NS1B_6thread17LinearCombinationIaLi1EiiLNS1G_9ScaleType4KindE0ELNS_15FloatRoundStyleE2EaEENS1_15EpilogueDefaultEEEEEvvEEEEvNT_6ParamsE:
	.zero		1664


//--------------------- SYMBOLS --------------------------

	.type		.nv.reservedSmem.offset0,@object
	.size		.nv.reservedSmem.offset0,0x4
	.type		__assertfail,@function
